//
// Generated by NVIDIA NVVM Compiler
//
// Compiler Build ID: CL-36424714
// Cuda compilation tools, release 13.0, V13.0.88
// Based on NVVM 20.0.0
//

.version 9.0
.target sm_100
.address_size 64

	// .globl	_Z18dMahalanobisHelperiiPKfS0_S0_Pf

.visible .entry _Z18dMahalanobisHelperiiPKfS0_S0_Pf(
	.param .u32 _Z18dMahalanobisHelperiiPKfS0_S0_Pf_param_0,
	.param .u32 _Z18dMahalanobisHelperiiPKfS0_S0_Pf_param_1,
	.param .u64 .ptr .align 1 _Z18dMahalanobisHelperiiPKfS0_S0_Pf_param_2,
	.param .u64 .ptr .align 1 _Z18dMahalanobisHelperiiPKfS0_S0_Pf_param_3,
	.param .u64 .ptr .align 1 _Z18dMahalanobisHelperiiPKfS0_S0_Pf_param_4,
	.param .u64 .ptr .align 1 _Z18dMahalanobisHelperiiPKfS0_S0_Pf_param_5
)
{
	.reg .pred 	%p<11>;
	.reg .b32 	%r<41>;
	.reg .b32 	%f<108>;
	.reg .b64 	%rd<74>;

	ld.param.u32 	%r19, [_Z18dMahalanobisHelperiiPKfS0_S0_Pf_param_0];
	ld.param.u32 	%r20, [_Z18dMahalanobisHelperiiPKfS0_S0_Pf_param_1];
	ld.param.u64 	%rd8, [_Z18dMahalanobisHelperiiPKfS0_S0_Pf_param_2];
	ld.param.u64 	%rd9, [_Z18dMahalanobisHelperiiPKfS0_S0_Pf_param_3];
	ld.param.u64 	%rd10, [_Z18dMahalanobisHelperiiPKfS0_S0_Pf_param_4];
	cvta.to.global.u64 	%rd1, %rd10;
	cvta.to.global.u64 	%rd2, %rd9;
	cvta.to.global.u64 	%rd3, %rd8;
	mov.u32 	%r21, %ntid.x;
	mov.u32 	%r22, %ctaid.x;
	mov.u32 	%r23, %tid.x;
	mad.lo.s32 	%r1, %r21, %r22, %r23;
	setp.ge.s32 	%p1, %r1, %r19;
	@%p1 bra 	$L__BB0_16;
	setp.lt.s32 	%p2, %r20, 1;
	mov.f32 	%f107, 0f00000000;
	@%p2 bra 	$L__BB0_15;
	and.b32  	%r2, %r20, 7;
	and.b32  	%r3, %r20, 2147483640;
	and.b32  	%r4, %r20, 1;
	neg.s32 	%r5, %r3;
	shl.b32 	%r6, %r19, 3;
	mov.f32 	%f107, 0f00000000;
	mov.b32 	%r35, 0;
	mul.wide.s32 	%rd53, %r19, 4;
$L__BB0_3:
	setp.lt.u32 	%p3, %r20, 8;
	mul.lo.s32 	%r8, %r35, %r20;
	mov.b32 	%r39, 0;
	mov.f32 	%f106, 0f00000000;
	@%p3 bra 	$L__BB0_6;
	mul.wide.u32 	%rd11, %r8, 4;
	add.s64 	%rd12, %rd1, %rd11;
	add.s64 	%rd73, %rd12, 16;
	mov.f32 	%f106, 0f00000000;
	mov.u32 	%r36, %r1;
	mov.u32 	%r37, %r5;
$L__BB0_5:
	.pragma "nounroll";
	mul.wide.s32 	%rd13, %r36, 4;
	add.s64 	%rd14, %rd3, %rd13;
	ld.global.f32 	%f21, [%rd14];
	add.s64 	%rd15, %rd2, %rd13;
	ld.global.f32 	%f22, [%rd15];
	sub.f32 	%f23, %f21, %f22;
	ld.global.f32 	%f24, [%rd73+-16];
	fma.rn.f32 	%f25, %f23, %f24, %f106;
	mul.wide.s32 	%rd16, %r19, 4;
	add.s64 	%rd17, %rd14, %rd16;
	ld.global.f32 	%f26, [%rd17];
	add.s64 	%rd18, %rd15, %rd16;
	ld.global.f32 	%f27, [%rd18];
	sub.f32 	%f28, %f26, %f27;
	ld.global.f32 	%f29, [%rd73+-12];
	fma.rn.f32 	%f30, %f28, %f29, %f25;
	add.s64 	%rd19, %rd17, %rd16;
	ld.global.f32 	%f31, [%rd19];
	add.s64 	%rd20, %rd18, %rd16;
	ld.global.f32 	%f32, [%rd20];
	sub.f32 	%f33, %f31, %f32;
	ld.global.f32 	%f34, [%rd73+-8];
	fma.rn.f32 	%f35, %f33, %f34, %f30;
	add.s64 	%rd21, %rd19, %rd16;
	ld.global.f32 	%f36, [%rd21];
	add.s64 	%rd22, %rd20, %rd16;
	ld.global.f32 	%f37, [%rd22];
	sub.f32 	%f38, %f36, %f37;
	ld.global.f32 	%f39, [%rd73+-4];
	fma.rn.f32 	%f40, %f38, %f39, %f35;
	add.s64 	%rd23, %rd21, %rd16;
	ld.global.f32 	%f41, [%rd23];
	add.s64 	%rd24, %rd22, %rd16;
	ld.global.f32 	%f42, [%rd24];
	sub.f32 	%f43, %f41, %f42;
	ld.global.f32 	%f44, [%rd73];
	fma.rn.f32 	%f45, %f43, %f44, %f40;
	add.s64 	%rd25, %rd23, %rd16;
	ld.global.f32 	%f46, [%rd25];
	add.s64 	%rd26, %rd24, %rd16;
	ld.global.f32 	%f47, [%rd26];
	sub.f32 	%f48, %f46, %f47;
	ld.global.f32 	%f49, [%rd73+4];
	fma.rn.f32 	%f50, %f48, %f49, %f45;
	add.s64 	%rd27, %rd25, %rd16;
	ld.global.f32 	%f51, [%rd27];
	add.s64 	%rd28, %rd26, %rd16;
	ld.global.f32 	%f52, [%rd28];
	sub.f32 	%f53, %f51, %f52;
	ld.global.f32 	%f54, [%rd73+8];
	fma.rn.f32 	%f55, %f53, %f54, %f50;
	add.s64 	%rd29, %rd27, %rd16;
	ld.global.f32 	%f56, [%rd29];
	add.s64 	%rd30, %rd28, %rd16;
	ld.global.f32 	%f57, [%rd30];
	sub.f32 	%f58, %f56, %f57;
	ld.global.f32 	%f59, [%rd73+12];
	fma.rn.f32 	%f106, %f58, %f59, %f55;
	add.s32 	%r37, %r37, 8;
	add.s32 	%r36, %r36, %r6;
	add.s64 	%rd73, %rd73, 32;
	setp.ne.s32 	%p4, %r37, 0;
	mov.u32 	%r39, %r3;
	@%p4 bra 	$L__BB0_5;
$L__BB0_6:
	setp.eq.s32 	%p5, %r2, 0;
	@%p5 bra 	$L__BB0_14;
	add.s32 	%r26, %r2, -1;
	setp.lt.u32 	%p6, %r26, 3;
	@%p6 bra 	$L__BB0_9;
	mad.lo.s32 	%r27, %r39, %r19, %r1;
	mul.wide.s32 	%rd31, %r27, 4;
	add.s64 	%rd32, %rd3, %rd31;
	ld.global.f32 	%f61, [%rd32];
	add.s64 	%rd33, %rd2, %rd31;
	ld.global.f32 	%f62, [%rd33];
	sub.f32 	%f63, %f61, %f62;
	add.s32 	%r28, %r39, %r8;
	mul.wide.u32 	%rd34, %r28, 4;
	add.s64 	%rd35, %rd1, %rd34;
	ld.global.f32 	%f64, [%rd35];
	fma.rn.f32 	%f65, %f63, %f64, %f106;
	mul.wide.s32 	%rd36, %r19, 4;
	add.s64 	%rd37, %rd32, %rd36;
	ld.global.f32 	%f66, [%rd37];
	add.s64 	%rd38, %rd33, %rd36;
	ld.global.f32 	%f67, [%rd38];
	sub.f32 	%f68, %f66, %f67;
	cvt.u64.u32 	%rd39, %r8;
	cvt.u64.u32 	%rd40, %r39;
	add.s64 	%rd41, %rd40, %rd39;
	shl.b64 	%rd42, %rd41, 2;
	add.s64 	%rd43, %rd1, %rd42;
	ld.global.f32 	%f69, [%rd43+4];
	fma.rn.f32 	%f70, %f68, %f69, %f65;
	add.s64 	%rd44, %rd37, %rd36;
	ld.global.f32 	%f71, [%rd44];
	add.s64 	%rd45, %rd38, %rd36;
	ld.global.f32 	%f72, [%rd45];
	sub.f32 	%f73, %f71, %f72;
	ld.global.f32 	%f74, [%rd43+8];
	fma.rn.f32 	%f75, %f73, %f74, %f70;
	add.s64 	%rd46, %rd44, %rd36;
	ld.global.f32 	%f76, [%rd46];
	add.s64 	%rd47, %rd45, %rd36;
	ld.global.f32 	%f77, [%rd47];
	sub.f32 	%f78, %f76, %f77;
	ld.global.f32 	%f79, [%rd43+12];
	fma.rn.f32 	%f106, %f78, %f79, %f75;
	add.s32 	%r39, %r39, 4;
$L__BB0_9:
	and.b32  	%r29, %r20, 3;
	setp.eq.s32 	%p7, %r29, 0;
	@%p7 bra 	$L__BB0_14;
	setp.eq.s32 	%p8, %r29, 1;
	@%p8 bra 	$L__BB0_12;
	mad.lo.s32 	%r30, %r39, %r19, %r1;
	mul.wide.s32 	%rd48, %r30, 4;
	add.s64 	%rd49, %rd3, %rd48;
	ld.global.f32 	%f81, [%rd49];
	add.s64 	%rd50, %rd2, %rd48;
	ld.global.f32 	%f82, [%rd50];
	sub.f32 	%f83, %f81, %f82;
	add.s32 	%r31, %r39, %r8;
	mul.wide.u32 	%rd51, %r31, 4;
	add.s64 	%rd52, %rd1, %rd51;
	ld.global.f32 	%f84, [%rd52];
	fma.rn.f32 	%f85, %f83, %f84, %f106;
	add.s64 	%rd54, %rd49, %rd53;
	ld.global.f32 	%f86, [%rd54];
	add.s64 	%rd55, %rd50, %rd53;
	ld.global.f32 	%f87, [%rd55];
	sub.f32 	%f88, %f86, %f87;
	cvt.u64.u32 	%rd56, %r8;
	cvt.u64.u32 	%rd57, %r39;
	add.s64 	%rd58, %rd57, %rd56;
	shl.b64 	%rd59, %rd58, 2;
	add.s64 	%rd60, %rd1, %rd59;
	ld.global.f32 	%f89, [%rd60+4];
	fma.rn.f32 	%f106, %f88, %f89, %f85;
	add.s32 	%r39, %r39, 2;
$L__BB0_12:
	setp.eq.s32 	%p9, %r4, 0;
	@%p9 bra 	$L__BB0_14;
	mad.lo.s32 	%r32, %r39, %r19, %r1;
	mul.wide.s32 	%rd61, %r32, 4;
	add.s64 	%rd62, %rd3, %rd61;
	ld.global.f32 	%f90, [%rd62];
	add.s64 	%rd63, %rd2, %rd61;
	ld.global.f32 	%f91, [%rd63];
	sub.f32 	%f92, %f90, %f91;
	add.s32 	%r33, %r39, %r8;
	mul.wide.u32 	%rd64, %r33, 4;
	add.s64 	%rd65, %rd1, %rd64;
	ld.global.f32 	%f93, [%rd65];
	fma.rn.f32 	%f106, %f92, %f93, %f106;
$L__BB0_14:
	mad.lo.s32 	%r34, %r35, %r19, %r1;
	mul.wide.s32 	%rd66, %r34, 4;
	add.s64 	%rd67, %rd3, %rd66;
	ld.global.f32 	%f94, [%rd67];
	add.s64 	%rd68, %rd2, %rd66;
	ld.global.f32 	%f95, [%rd68];
	sub.f32 	%f96, %f94, %f95;
	fma.rn.f32 	%f107, %f106, %f96, %f107;
	add.s32 	%r35, %r35, 1;
	setp.ne.s32 	%p10, %r35, %r20;
	@%p10 bra 	$L__BB0_3;
$L__BB0_15:
	ld.param.u64 	%rd72, [_Z18dMahalanobisHelperiiPKfS0_S0_Pf_param_5];
	sqrt.rn.f32 	%f97, %f107;
	cvta.to.global.u64 	%rd69, %rd72;
	mul.wide.s32 	%rd70, %r1, 4;
	add.s64 	%rd71, %rd69, %rd70;
	st.global.f32 	[%rd71], %f97;
$L__BB0_16:
	ret;

}
	// .globl	_Z19ddMahalanobisHelperiiPKdS0_S0_PdS1_S1_
.visible .entry _Z19ddMahalanobisHelperiiPKdS0_S0_PdS1_S1_(
	.param .u32 _Z19ddMahalanobisHelperiiPKdS0_S0_PdS1_S1__param_0,
	.param .u32 _Z19ddMahalanobisHelperiiPKdS0_S0_PdS1_S1__param_1,
	.param .u64 .ptr .align 1 _Z19ddMahalanobisHelperiiPKdS0_S0_PdS1_S1__param_2,
	.param .u64 .ptr .align 1 _Z19ddMahalanobisHelperiiPKdS0_S0_PdS1_S1__param_3,
	.param .u64 .ptr .align 1 _Z19ddMahalanobisHelperiiPKdS0_S0_PdS1_S1__param_4,
	.param .u64 .ptr .align 1 _Z19ddMahalanobisHelperiiPKdS0_S0_PdS1_S1__param_5,
	.param .u64 .ptr .align 1 _Z19ddMahalanobisHelperiiPKdS0_S0_PdS1_S1__param_6,
	.param .u64 .ptr .align 1 _Z19ddMahalanobisHelperiiPKdS0_S0_PdS1_S1__param_7
)
{
	.reg .pred 	%p<29>;
	.reg .b32 	%r<71>;
	.reg .b32 	%f<6>;
	.reg .b64 	%rd<129>;
	.reg .b64 	%fd<271>;

	ld.param.u32 	%r37, [_Z19ddMahalanobisHelperiiPKdS0_S0_PdS1_S1__param_0];
	ld.param.u32 	%r38, [_Z19ddMahalanobisHelperiiPKdS0_S0_PdS1_S1__param_1];
	ld.param.u64 	%rd34, [_Z19ddMahalanobisHelperiiPKdS0_S0_PdS1_S1__param_2];
	ld.param.u64 	%rd35, [_Z19ddMahalanobisHelperiiPKdS0_S0_PdS1_S1__param_3];
	ld.param.u64 	%rd36, [_Z19ddMahalanobisHelperiiPKdS0_S0_PdS1_S1__param_4];
	ld.param.u64 	%rd31, [_Z19ddMahalanobisHelperiiPKdS0_S0_PdS1_S1__param_5];
	ld.param.u64 	%rd32, [_Z19ddMahalanobisHelperiiPKdS0_S0_PdS1_S1__param_6];
	ld.param.u64 	%rd33, [_Z19ddMahalanobisHelperiiPKdS0_S0_PdS1_S1__param_7];
	cvta.to.global.u64 	%rd1, %rd35;
	cvta.to.global.u64 	%rd2, %rd34;
	cvta.to.global.u64 	%rd3, %rd36;
	mov.u32 	%r39, %ntid.x;
	mov.u32 	%r40, %ctaid.x;
	mov.u32 	%r41, %tid.x;
	mad.lo.s32 	%r1, %r39, %r40, %r41;
	setp.ge.s32 	%p1, %r1, %r37;
	@%p1 bra 	$L__BB1_42;
	cvta.to.global.u64 	%rd4, %rd31;
	cvta.to.global.u64 	%rd5, %rd32;
	mul.lo.s32 	%r2, %r38, %r1;
	cvt.s64.s32 	%rd6, %r2;
	setp.lt.s32 	%p2, %r38, 1;
	mov.f32 	%f5, 0f00000000;
	@%p2 bra 	$L__BB1_41;
	shl.b64 	%rd37, %rd6, 3;
	add.s64 	%rd7, %rd4, %rd37;
	and.b32  	%r3, %r38, 7;
	setp.lt.u32 	%p3, %r38, 8;
	mov.b32 	%r57, 0;
	@%p3 bra 	$L__BB1_5;
	and.b32  	%r57, %r38, 2147483640;
	mov.b32 	%r60, 0;
	mul.wide.s32 	%rd43, %r37, 8;
$L__BB1_4:
	.pragma "nounroll";
	mad.lo.s32 	%r44, %r60, %r37, %r1;
	mul.wide.s32 	%rd38, %r44, 8;
	add.s64 	%rd39, %rd2, %rd38;
	ld.global.f64 	%fd28, [%rd39];
	add.s64 	%rd40, %rd1, %rd38;
	ld.global.f64 	%fd29, [%rd40];
	sub.f64 	%fd30, %fd28, %fd29;
	mul.wide.u32 	%rd41, %r60, 8;
	add.s64 	%rd42, %rd7, %rd41;
	st.global.f64 	[%rd42], %fd30;
	add.s64 	%rd44, %rd39, %rd43;
	ld.global.f64 	%fd31, [%rd44];
	add.s64 	%rd45, %rd40, %rd43;
	ld.global.f64 	%fd32, [%rd45];
	sub.f64 	%fd33, %fd31, %fd32;
	st.global.f64 	[%rd42+8], %fd33;
	add.s64 	%rd46, %rd44, %rd43;
	ld.global.f64 	%fd34, [%rd46];
	add.s64 	%rd47, %rd45, %rd43;
	ld.global.f64 	%fd35, [%rd47];
	sub.f64 	%fd36, %fd34, %fd35;
	st.global.f64 	[%rd42+16], %fd36;
	add.s64 	%rd48, %rd46, %rd43;
	ld.global.f64 	%fd37, [%rd48];
	add.s64 	%rd49, %rd47, %rd43;
	ld.global.f64 	%fd38, [%rd49];
	sub.f64 	%fd39, %fd37, %fd38;
	st.global.f64 	[%rd42+24], %fd39;
	add.s64 	%rd50, %rd48, %rd43;
	ld.global.f64 	%fd40, [%rd50];
	add.s64 	%rd51, %rd49, %rd43;
	ld.global.f64 	%fd41, [%rd51];
	sub.f64 	%fd42, %fd40, %fd41;
	st.global.f64 	[%rd42+32], %fd42;
	add.s64 	%rd52, %rd50, %rd43;
	ld.global.f64 	%fd43, [%rd52];
	add.s64 	%rd53, %rd51, %rd43;
	ld.global.f64 	%fd44, [%rd53];
	sub.f64 	%fd45, %fd43, %fd44;
	st.global.f64 	[%rd42+40], %fd45;
	add.s64 	%rd54, %rd52, %rd43;
	ld.global.f64 	%fd46, [%rd54];
	add.s64 	%rd55, %rd53, %rd43;
	ld.global.f64 	%fd47, [%rd55];
	sub.f64 	%fd48, %fd46, %fd47;
	st.global.f64 	[%rd42+48], %fd48;
	add.s64 	%rd56, %rd54, %rd43;
	ld.global.f64 	%fd49, [%rd56];
	add.s64 	%rd57, %rd55, %rd43;
	ld.global.f64 	%fd50, [%rd57];
	sub.f64 	%fd51, %fd49, %fd50;
	st.global.f64 	[%rd42+56], %fd51;
	add.s32 	%r60, %r60, 8;
	setp.eq.s32 	%p4, %r60, %r57;
	@%p4 bra 	$L__BB1_5;
	bra.uni 	$L__BB1_4;
$L__BB1_5:
	setp.eq.s32 	%p5, %r3, 0;
	@%p5 bra 	$L__BB1_13;
	and.b32  	%r6, %r38, 3;
	setp.lt.u32 	%p6, %r3, 4;
	@%p6 bra 	$L__BB1_8;
	mad.lo.s32 	%r45, %r57, %r37, %r1;
	mul.wide.s32 	%rd58, %r45, 8;
	add.s64 	%rd59, %rd2, %rd58;
	ld.global.f64 	%fd52, [%rd59];
	add.s64 	%rd60, %rd1, %rd58;
	ld.global.f64 	%fd53, [%rd60];
	sub.f64 	%fd54, %fd52, %fd53;
	mul.wide.u32 	%rd61, %r57, 8;
	add.s64 	%rd62, %rd7, %rd61;
	st.global.f64 	[%rd62], %fd54;
	mul.wide.s32 	%rd63, %r37, 8;
	add.s64 	%rd64, %rd59, %rd63;
	ld.global.f64 	%fd55, [%rd64];
	add.s64 	%rd65, %rd60, %rd63;
	ld.global.f64 	%fd56, [%rd65];
	sub.f64 	%fd57, %fd55, %fd56;
	st.global.f64 	[%rd62+8], %fd57;
	add.s64 	%rd66, %rd64, %rd63;
	ld.global.f64 	%fd58, [%rd66];
	add.s64 	%rd67, %rd65, %rd63;
	ld.global.f64 	%fd59, [%rd67];
	sub.f64 	%fd60, %fd58, %fd59;
	st.global.f64 	[%rd62+16], %fd60;
	add.s64 	%rd68, %rd66, %rd63;
	ld.global.f64 	%fd61, [%rd68];
	add.s64 	%rd69, %rd67, %rd63;
	ld.global.f64 	%fd62, [%rd69];
	sub.f64 	%fd63, %fd61, %fd62;
	st.global.f64 	[%rd62+24], %fd63;
	add.s32 	%r57, %r57, 4;
$L__BB1_8:
	setp.eq.s32 	%p7, %r6, 0;
	@%p7 bra 	$L__BB1_13;
	setp.eq.s32 	%p8, %r6, 1;
	@%p8 bra 	$L__BB1_11;
	mad.lo.s32 	%r46, %r57, %r37, %r1;
	mul.wide.s32 	%rd70, %r46, 8;
	add.s64 	%rd71, %rd2, %rd70;
	ld.global.f64 	%fd64, [%rd71];
	add.s64 	%rd72, %rd1, %rd70;
	ld.global.f64 	%fd65, [%rd72];
	sub.f64 	%fd66, %fd64, %fd65;
	mul.wide.u32 	%rd73, %r57, 8;
	add.s64 	%rd74, %rd7, %rd73;
	st.global.f64 	[%rd74], %fd66;
	mul.wide.s32 	%rd75, %r37, 8;
	add.s64 	%rd76, %rd71, %rd75;
	ld.global.f64 	%fd67, [%rd76];
	add.s64 	%rd77, %rd72, %rd75;
	ld.global.f64 	%fd68, [%rd77];
	sub.f64 	%fd69, %fd67, %fd68;
	st.global.f64 	[%rd74+8], %fd69;
	add.s32 	%r57, %r57, 2;
$L__BB1_11:
	and.b32  	%r47, %r38, 1;
	setp.eq.b32 	%p9, %r47, 1;
	not.pred 	%p10, %p9;
	@%p10 bra 	$L__BB1_13;
	mad.lo.s32 	%r48, %r57, %r37, %r1;
	mul.wide.s32 	%rd78, %r48, 8;
	add.s64 	%rd79, %rd2, %rd78;
	ld.global.f64 	%fd70, [%rd79];
	add.s64 	%rd80, %rd1, %rd78;
	ld.global.f64 	%fd71, [%rd80];
	sub.f64 	%fd72, %fd70, %fd71;
	mul.wide.u32 	%rd81, %r57, 8;
	add.s64 	%rd82, %rd7, %rd81;
	st.global.f64 	[%rd82], %fd72;
$L__BB1_13:
	add.s64 	%rd8, %rd5, %rd37;
	and.b32  	%r11, %r38, 15;
	and.b32  	%r12, %r38, 2147483632;
	and.b32  	%r13, %r38, 3;
	neg.s32 	%r66, %r12;
	mul.wide.s32 	%rd9, %r2, 8;
	add.s64 	%rd10, %rd9, 64;
	add.s64 	%rd126, %rd4, %rd10;
	mov.b32 	%r61, 0;
$L__BB1_14:
	setp.lt.u32 	%p11, %r38, 16;
	mul.lo.s32 	%r18, %r61, %r38;
	mov.f64 	%fd261, 0d0000000000000000;
	mov.b32 	%r64, 0;
	@%p11 bra 	$L__BB1_17;
	mul.wide.u32 	%rd84, %r18, 8;
	add.s64 	%rd85, %rd3, %rd84;
	add.s64 	%rd123, %rd85, 64;
	mov.f64 	%fd261, 0d0000000000000000;
	mov.u64 	%rd124, %rd126;
	mov.u32 	%r62, %r66;
$L__BB1_16:
	.pragma "nounroll";
	ld.global.f64 	%fd76, [%rd124+-64];
	ld.global.f64 	%fd77, [%rd123+-64];
	fma.rn.f64 	%fd78, %fd76, %fd77, %fd261;
	ld.global.f64 	%fd79, [%rd124+-56];
	ld.global.f64 	%fd80, [%rd123+-56];
	fma.rn.f64 	%fd81, %fd79, %fd80, %fd78;
	ld.global.f64 	%fd82, [%rd124+-48];
	ld.global.f64 	%fd83, [%rd123+-48];
	fma.rn.f64 	%fd84, %fd82, %fd83, %fd81;
	ld.global.f64 	%fd85, [%rd124+-40];
	ld.global.f64 	%fd86, [%rd123+-40];
	fma.rn.f64 	%fd87, %fd85, %fd86, %fd84;
	ld.global.f64 	%fd88, [%rd124+-32];
	ld.global.f64 	%fd89, [%rd123+-32];
	fma.rn.f64 	%fd90, %fd88, %fd89, %fd87;
	ld.global.f64 	%fd91, [%rd124+-24];
	ld.global.f64 	%fd92, [%rd123+-24];
	fma.rn.f64 	%fd93, %fd91, %fd92, %fd90;
	ld.global.f64 	%fd94, [%rd124+-16];
	ld.global.f64 	%fd95, [%rd123+-16];
	fma.rn.f64 	%fd96, %fd94, %fd95, %fd93;
	ld.global.f64 	%fd97, [%rd124+-8];
	ld.global.f64 	%fd98, [%rd123+-8];
	fma.rn.f64 	%fd99, %fd97, %fd98, %fd96;
	ld.global.f64 	%fd100, [%rd124];
	ld.global.f64 	%fd101, [%rd123];
	fma.rn.f64 	%fd102, %fd100, %fd101, %fd99;
	ld.global.f64 	%fd103, [%rd124+8];
	ld.global.f64 	%fd104, [%rd123+8];
	fma.rn.f64 	%fd105, %fd103, %fd104, %fd102;
	ld.global.f64 	%fd106, [%rd124+16];
	ld.global.f64 	%fd107, [%rd123+16];
	fma.rn.f64 	%fd108, %fd106, %fd107, %fd105;
	ld.global.f64 	%fd109, [%rd124+24];
	ld.global.f64 	%fd110, [%rd123+24];
	fma.rn.f64 	%fd111, %fd109, %fd110, %fd108;
	ld.global.f64 	%fd112, [%rd124+32];
	ld.global.f64 	%fd113, [%rd123+32];
	fma.rn.f64 	%fd114, %fd112, %fd113, %fd111;
	ld.global.f64 	%fd115, [%rd124+40];
	ld.global.f64 	%fd116, [%rd123+40];
	fma.rn.f64 	%fd117, %fd115, %fd116, %fd114;
	ld.global.f64 	%fd118, [%rd124+48];
	ld.global.f64 	%fd119, [%rd123+48];
	fma.rn.f64 	%fd120, %fd118, %fd119, %fd117;
	ld.global.f64 	%fd121, [%rd124+56];
	ld.global.f64 	%fd122, [%rd123+56];
	fma.rn.f64 	%fd261, %fd121, %fd122, %fd120;
	add.s32 	%r62, %r62, 16;
	add.s64 	%rd124, %rd124, 128;
	add.s64 	%rd123, %rd123, 128;
	setp.ne.s32 	%p12, %r62, 0;
	mov.u32 	%r64, %r12;
	@%p12 bra 	$L__BB1_16;
$L__BB1_17:
	setp.eq.s32 	%p13, %r11, 0;
	@%p13 bra 	$L__BB1_27;
	add.s32 	%r51, %r11, -1;
	setp.lt.u32 	%p14, %r51, 7;
	@%p14 bra 	$L__BB1_20;
	cvt.u64.u32 	%rd86, %r64;
	mul.wide.u32 	%rd87, %r64, 8;
	add.s64 	%rd88, %rd7, %rd87;
	ld.global.f64 	%fd124, [%rd88];
	add.s32 	%r52, %r64, %r18;
	mul.wide.u32 	%rd89, %r52, 8;
	add.s64 	%rd90, %rd3, %rd89;
	ld.global.f64 	%fd125, [%rd90];
	fma.rn.f64 	%fd126, %fd124, %fd125, %fd261;
	ld.global.f64 	%fd127, [%rd88+8];
	cvt.u64.u32 	%rd91, %r18;
	add.s64 	%rd92, %rd86, %rd91;
	shl.b64 	%rd93, %rd92, 3;
	add.s64 	%rd94, %rd3, %rd93;
	ld.global.f64 	%fd128, [%rd94+8];
	fma.rn.f64 	%fd129, %fd127, %fd128, %fd126;
	ld.global.f64 	%fd130, [%rd88+16];
	ld.global.f64 	%fd131, [%rd94+16];
	fma.rn.f64 	%fd132, %fd130, %fd131, %fd129;
	ld.global.f64 	%fd133, [%rd88+24];
	ld.global.f64 	%fd134, [%rd94+24];
	fma.rn.f64 	%fd135, %fd133, %fd134, %fd132;
	ld.global.f64 	%fd136, [%rd88+32];
	ld.global.f64 	%fd137, [%rd94+32];
	fma.rn.f64 	%fd138, %fd136, %fd137, %fd135;
	ld.global.f64 	%fd139, [%rd88+40];
	ld.global.f64 	%fd140, [%rd94+40];
	fma.rn.f64 	%fd141, %fd139, %fd140, %fd138;
	ld.global.f64 	%fd142, [%rd88+48];
	ld.global.f64 	%fd143, [%rd94+48];
	fma.rn.f64 	%fd144, %fd142, %fd143, %fd141;
	ld.global.f64 	%fd145, [%rd88+56];
	ld.global.f64 	%fd146, [%rd94+56];
	fma.rn.f64 	%fd261, %fd145, %fd146, %fd144;
	add.s32 	%r64, %r64, 8;
$L__BB1_20:
	setp.eq.s32 	%p15, %r3, 0;
	@%p15 bra 	$L__BB1_27;
	add.s32 	%r53, %r3, -1;
	setp.lt.u32 	%p16, %r53, 3;
	@%p16 bra 	$L__BB1_23;
	cvt.u64.u32 	%rd95, %r64;
	mul.wide.u32 	%rd96, %r64, 8;
	add.s64 	%rd97, %rd7, %rd96;
	ld.global.f64 	%fd148, [%rd97];
	add.s32 	%r54, %r64, %r18;
	mul.wide.u32 	%rd98, %r54, 8;
	add.s64 	%rd99, %rd3, %rd98;
	ld.global.f64 	%fd149, [%rd99];
	fma.rn.f64 	%fd150, %fd148, %fd149, %fd261;
	ld.global.f64 	%fd151, [%rd97+8];
	cvt.u64.u32 	%rd100, %r18;
	add.s64 	%rd101, %rd95, %rd100;
	shl.b64 	%rd102, %rd101, 3;
	add.s64 	%rd103, %rd3, %rd102;
	ld.global.f64 	%fd152, [%rd103+8];
	fma.rn.f64 	%fd153, %fd151, %fd152, %fd150;
	ld.global.f64 	%fd154, [%rd97+16];
	ld.global.f64 	%fd155, [%rd103+16];
	fma.rn.f64 	%fd156, %fd154, %fd155, %fd153;
	ld.global.f64 	%fd157, [%rd97+24];
	ld.global.f64 	%fd158, [%rd103+24];
	fma.rn.f64 	%fd261, %fd157, %fd158, %fd156;
	add.s32 	%r64, %r64, 4;
$L__BB1_23:
	setp.eq.s32 	%p17, %r13, 0;
	@%p17 bra 	$L__BB1_27;
	setp.eq.s32 	%p18, %r13, 1;
	cvt.u64.u32 	%rd18, %r64;
	mul.wide.u32 	%rd104, %r64, 8;
	add.s64 	%rd19, %rd7, %rd104;
	ld.global.f64 	%fd159, [%rd19];
	add.s32 	%r55, %r64, %r18;
	mul.wide.u32 	%rd105, %r55, 8;
	add.s64 	%rd106, %rd3, %rd105;
	ld.global.f64 	%fd160, [%rd106];
	fma.rn.f64 	%fd261, %fd159, %fd160, %fd261;
	@%p18 bra 	$L__BB1_27;
	setp.eq.s32 	%p19, %r13, 2;
	ld.global.f64 	%fd161, [%rd19+8];
	cvt.u64.u32 	%rd107, %r18;
	add.s64 	%rd108, %rd18, %rd107;
	shl.b64 	%rd109, %rd108, 3;
	add.s64 	%rd20, %rd3, %rd109;
	ld.global.f64 	%fd162, [%rd20+8];
	fma.rn.f64 	%fd261, %fd161, %fd162, %fd261;
	@%p19 bra 	$L__BB1_27;
	ld.global.f64 	%fd163, [%rd19+16];
	ld.global.f64 	%fd164, [%rd20+16];
	fma.rn.f64 	%fd261, %fd163, %fd164, %fd261;
$L__BB1_27:
	mul.wide.u32 	%rd110, %r61, 8;
	add.s64 	%rd111, %rd8, %rd110;
	st.global.f64 	[%rd111], %fd261;
	add.s32 	%r61, %r61, 1;
	setp.eq.s32 	%p20, %r61, %r38;
	@%p20 bra 	$L__BB1_28;
	bra.uni 	$L__BB1_14;
$L__BB1_28:
	setp.lt.u32 	%p21, %r38, 16;
	mov.f64 	%fd270, 0d0000000000000000;
	mov.b32 	%r68, 0;
	@%p21 bra 	$L__BB1_31;
	add.s64 	%rd125, %rd5, %rd10;
	mov.f64 	%fd270, 0d0000000000000000;
$L__BB1_30:
	.pragma "nounroll";
	ld.global.f64 	%fd168, [%rd126+-64];
	ld.global.f64 	%fd169, [%rd125+-64];
	fma.rn.f64 	%fd170, %fd168, %fd169, %fd270;
	ld.global.f64 	%fd171, [%rd126+-56];
	ld.global.f64 	%fd172, [%rd125+-56];
	fma.rn.f64 	%fd173, %fd171, %fd172, %fd170;
	ld.global.f64 	%fd174, [%rd126+-48];
	ld.global.f64 	%fd175, [%rd125+-48];
	fma.rn.f64 	%fd176, %fd174, %fd175, %fd173;
	ld.global.f64 	%fd177, [%rd126+-40];
	ld.global.f64 	%fd178, [%rd125+-40];
	fma.rn.f64 	%fd179, %fd177, %fd178, %fd176;
	ld.global.f64 	%fd180, [%rd126+-32];
	ld.global.f64 	%fd181, [%rd125+-32];
	fma.rn.f64 	%fd182, %fd180, %fd181, %fd179;
	ld.global.f64 	%fd183, [%rd126+-24];
	ld.global.f64 	%fd184, [%rd125+-24];
	fma.rn.f64 	%fd185, %fd183, %fd184, %fd182;
	ld.global.f64 	%fd186, [%rd126+-16];
	ld.global.f64 	%fd187, [%rd125+-16];
	fma.rn.f64 	%fd188, %fd186, %fd187, %fd185;
	ld.global.f64 	%fd189, [%rd126+-8];
	ld.global.f64 	%fd190, [%rd125+-8];
	fma.rn.f64 	%fd191, %fd189, %fd190, %fd188;
	ld.global.f64 	%fd192, [%rd126];
	ld.global.f64 	%fd193, [%rd125];
	fma.rn.f64 	%fd194, %fd192, %fd193, %fd191;
	ld.global.f64 	%fd195, [%rd126+8];
	ld.global.f64 	%fd196, [%rd125+8];
	fma.rn.f64 	%fd197, %fd195, %fd196, %fd194;
	ld.global.f64 	%fd198, [%rd126+16];
	ld.global.f64 	%fd199, [%rd125+16];
	fma.rn.f64 	%fd200, %fd198, %fd199, %fd197;
	ld.global.f64 	%fd201, [%rd126+24];
	ld.global.f64 	%fd202, [%rd125+24];
	fma.rn.f64 	%fd203, %fd201, %fd202, %fd200;
	ld.global.f64 	%fd204, [%rd126+32];
	ld.global.f64 	%fd205, [%rd125+32];
	fma.rn.f64 	%fd206, %fd204, %fd205, %fd203;
	ld.global.f64 	%fd207, [%rd126+40];
	ld.global.f64 	%fd208, [%rd125+40];
	fma.rn.f64 	%fd209, %fd207, %fd208, %fd206;
	ld.global.f64 	%fd210, [%rd126+48];
	ld.global.f64 	%fd211, [%rd125+48];
	fma.rn.f64 	%fd212, %fd210, %fd211, %fd209;
	ld.global.f64 	%fd213, [%rd126+56];
	ld.global.f64 	%fd214, [%rd125+56];
	fma.rn.f64 	%fd270, %fd213, %fd214, %fd212;
	add.s32 	%r66, %r66, 16;
	add.s64 	%rd126, %rd126, 128;
	add.s64 	%rd125, %rd125, 128;
	setp.ne.s32 	%p22, %r66, 0;
	mov.u32 	%r68, %r12;
	@%p22 bra 	$L__BB1_30;
$L__BB1_31:
	setp.eq.s32 	%p23, %r11, 0;
	@%p23 bra 	$L__BB1_40;
	setp.lt.u32 	%p24, %r11, 8;
	@%p24 bra 	$L__BB1_34;
	mul.wide.u32 	%rd112, %r68, 8;
	add.s64 	%rd113, %rd7, %rd112;
	ld.global.f64 	%fd216, [%rd113];
	add.s64 	%rd114, %rd8, %rd112;
	ld.global.f64 	%fd217, [%rd114];
	fma.rn.f64 	%fd218, %fd216, %fd217, %fd270;
	ld.global.f64 	%fd219, [%rd113+8];
	ld.global.f64 	%fd220, [%rd114+8];
	fma.rn.f64 	%fd221, %fd219, %fd220, %fd218;
	ld.global.f64 	%fd222, [%rd113+16];
	ld.global.f64 	%fd223, [%rd114+16];
	fma.rn.f64 	%fd224, %fd222, %fd223, %fd221;
	ld.global.f64 	%fd225, [%rd113+24];
	ld.global.f64 	%fd226, [%rd114+24];
	fma.rn.f64 	%fd227, %fd225, %fd226, %fd224;
	ld.global.f64 	%fd228, [%rd113+32];
	ld.global.f64 	%fd229, [%rd114+32];
	fma.rn.f64 	%fd230, %fd228, %fd229, %fd227;
	ld.global.f64 	%fd231, [%rd113+40];
	ld.global.f64 	%fd232, [%rd114+40];
	fma.rn.f64 	%fd233, %fd231, %fd232, %fd230;
	ld.global.f64 	%fd234, [%rd113+48];
	ld.global.f64 	%fd235, [%rd114+48];
	fma.rn.f64 	%fd236, %fd234, %fd235, %fd233;
	ld.global.f64 	%fd237, [%rd113+56];
	ld.global.f64 	%fd238, [%rd114+56];
	fma.rn.f64 	%fd270, %fd237, %fd238, %fd236;
	add.s32 	%r68, %r68, 8;
$L__BB1_34:
	setp.eq.s32 	%p25, %r3, 0;
	@%p25 bra 	$L__BB1_40;
	setp.lt.u32 	%p26, %r3, 4;
	@%p26 bra 	$L__BB1_37;
	mul.wide.u32 	%rd115, %r68, 8;
	add.s64 	%rd116, %rd7, %rd115;
	ld.global.f64 	%fd240, [%rd116];
	add.s64 	%rd117, %rd8, %rd115;
	ld.global.f64 	%fd241, [%rd117];
	fma.rn.f64 	%fd242, %fd240, %fd241, %fd270;
	ld.global.f64 	%fd243, [%rd116+8];
	ld.global.f64 	%fd244, [%rd117+8];
	fma.rn.f64 	%fd245, %fd243, %fd244, %fd242;
	ld.global.f64 	%fd246, [%rd116+16];
	ld.global.f64 	%fd247, [%rd117+16];
	fma.rn.f64 	%fd248, %fd246, %fd247, %fd245;
	ld.global.f64 	%fd249, [%rd116+24];
	ld.global.f64 	%fd250, [%rd117+24];
	fma.rn.f64 	%fd270, %fd249, %fd250, %fd248;
	add.s32 	%r68, %r68, 4;
$L__BB1_37:
	setp.eq.s32 	%p27, %r13, 0;
	@%p27 bra 	$L__BB1_40;
	mul.wide.u32 	%rd118, %r68, 8;
	add.s64 	%rd119, %rd9, %rd118;
	add.s64 	%rd128, %rd5, %rd119;
	add.s64 	%rd127, %rd4, %rd119;
	neg.s32 	%r70, %r13;
$L__BB1_39:
	.pragma "nounroll";
	ld.global.f64 	%fd251, [%rd127];
	ld.global.f64 	%fd252, [%rd128];
	fma.rn.f64 	%fd270, %fd251, %fd252, %fd270;
	add.s64 	%rd128, %rd128, 8;
	add.s64 	%rd127, %rd127, 8;
	add.s32 	%r70, %r70, 1;
	setp.ne.s32 	%p28, %r70, 0;
	@%p28 bra 	$L__BB1_39;
$L__BB1_40:
	cvt.rn.f32.f64 	%f5, %fd270;
$L__BB1_41:
	sqrt.rn.f32 	%f4, %f5;
	cvt.f64.f32 	%fd253, %f4;
	cvta.to.global.u64 	%rd120, %rd33;
	mul.wide.s32 	%rd121, %r1, 8;
	add.s64 	%rd122, %rd120, %rd121;
	st.global.f64 	[%rd122], %fd253;
$L__BB1_42:
	ret;

}
	// .globl	_Z11dMahaDoubleiiPKdS0_S0_Pd
.visible .entry _Z11dMahaDoubleiiPKdS0_S0_Pd(
	.param .u32 _Z11dMahaDoubleiiPKdS0_S0_Pd_param_0,
	.param .u32 _Z11dMahaDoubleiiPKdS0_S0_Pd_param_1,
	.param .u64 .ptr .align 1 _Z11dMahaDoubleiiPKdS0_S0_Pd_param_2,
	.param .u64 .ptr .align 1 _Z11dMahaDoubleiiPKdS0_S0_Pd_param_3,
	.param .u64 .ptr .align 1 _Z11dMahaDoubleiiPKdS0_S0_Pd_param_4,
	.param .u64 .ptr .align 1 _Z11dMahaDoubleiiPKdS0_S0_Pd_param_5
)
{
	.reg .pred 	%p<11>;
	.reg .b32 	%r<41>;
	.reg .b32 	%f<6>;
	.reg .b64 	%rd<73>;
	.reg .b64 	%fd<105>;

	ld.param.u32 	%r21, [_Z11dMahaDoubleiiPKdS0_S0_Pd_param_0];
	ld.param.u32 	%r22, [_Z11dMahaDoubleiiPKdS0_S0_Pd_param_1];
	ld.param.u64 	%rd8, [_Z11dMahaDoubleiiPKdS0_S0_Pd_param_2];
	ld.param.u64 	%rd9, [_Z11dMahaDoubleiiPKdS0_S0_Pd_param_3];
	ld.param.u64 	%rd10, [_Z11dMahaDoubleiiPKdS0_S0_Pd_param_4];
	ld.param.u64 	%rd7, [_Z11dMahaDoubleiiPKdS0_S0_Pd_param_5];
	cvta.to.global.u64 	%rd1, %rd10;
	cvta.to.global.u64 	%rd2, %rd9;
	cvta.to.global.u64 	%rd3, %rd8;
	mov.u32 	%r23, %ntid.x;
	mov.u32 	%r24, %ctaid.x;
	mov.u32 	%r25, %tid.x;
	mad.lo.s32 	%r1, %r23, %r24, %r25;
	setp.ge.s32 	%p1, %r1, %r21;
	@%p1 bra 	$L__BB2_17;
	setp.lt.s32 	%p2, %r22, 1;
	mov.f32 	%f5, 0f00000000;
	@%p2 bra 	$L__BB2_16;
	and.b32  	%r2, %r22, 7;
	add.s32 	%r3, %r2, -1;
	and.b32  	%r4, %r22, 3;
	and.b32  	%r5, %r22, 2147483640;
	and.b32  	%r6, %r22, 1;
	neg.s32 	%r7, %r5;
	shl.b32 	%r8, %r21, 3;
	mov.f64 	%fd96, 0d0000000000000000;
	mov.b32 	%r35, 0;
	mul.wide.s32 	%rd53, %r21, 8;
$L__BB2_3:
	setp.lt.u32 	%p3, %r22, 8;
	mul.lo.s32 	%r10, %r35, %r22;
	mov.b32 	%r39, 0;
	mov.f64 	%fd104, 0d0000000000000000;
	@%p3 bra 	$L__BB2_6;
	mul.wide.u32 	%rd11, %r10, 8;
	add.s64 	%rd12, %rd1, %rd11;
	add.s64 	%rd72, %rd12, 32;
	mov.f64 	%fd104, 0d0000000000000000;
	mov.u32 	%r36, %r1;
	mov.u32 	%r37, %r7;
$L__BB2_5:
	.pragma "nounroll";
	mul.wide.s32 	%rd13, %r36, 8;
	add.s64 	%rd14, %rd3, %rd13;
	ld.global.f64 	%fd19, [%rd14];
	add.s64 	%rd15, %rd2, %rd13;
	ld.global.f64 	%fd20, [%rd15];
	sub.f64 	%fd21, %fd19, %fd20;
	ld.global.f64 	%fd22, [%rd72+-32];
	fma.rn.f64 	%fd23, %fd21, %fd22, %fd104;
	mul.wide.s32 	%rd16, %r21, 8;
	add.s64 	%rd17, %rd14, %rd16;
	ld.global.f64 	%fd24, [%rd17];
	add.s64 	%rd18, %rd15, %rd16;
	ld.global.f64 	%fd25, [%rd18];
	sub.f64 	%fd26, %fd24, %fd25;
	ld.global.f64 	%fd27, [%rd72+-24];
	fma.rn.f64 	%fd28, %fd26, %fd27, %fd23;
	add.s64 	%rd19, %rd17, %rd16;
	ld.global.f64 	%fd29, [%rd19];
	add.s64 	%rd20, %rd18, %rd16;
	ld.global.f64 	%fd30, [%rd20];
	sub.f64 	%fd31, %fd29, %fd30;
	ld.global.f64 	%fd32, [%rd72+-16];
	fma.rn.f64 	%fd33, %fd31, %fd32, %fd28;
	add.s64 	%rd21, %rd19, %rd16;
	ld.global.f64 	%fd34, [%rd21];
	add.s64 	%rd22, %rd20, %rd16;
	ld.global.f64 	%fd35, [%rd22];
	sub.f64 	%fd36, %fd34, %fd35;
	ld.global.f64 	%fd37, [%rd72+-8];
	fma.rn.f64 	%fd38, %fd36, %fd37, %fd33;
	add.s64 	%rd23, %rd21, %rd16;
	ld.global.f64 	%fd39, [%rd23];
	add.s64 	%rd24, %rd22, %rd16;
	ld.global.f64 	%fd40, [%rd24];
	sub.f64 	%fd41, %fd39, %fd40;
	ld.global.f64 	%fd42, [%rd72];
	fma.rn.f64 	%fd43, %fd41, %fd42, %fd38;
	add.s64 	%rd25, %rd23, %rd16;
	ld.global.f64 	%fd44, [%rd25];
	add.s64 	%rd26, %rd24, %rd16;
	ld.global.f64 	%fd45, [%rd26];
	sub.f64 	%fd46, %fd44, %fd45;
	ld.global.f64 	%fd47, [%rd72+8];
	fma.rn.f64 	%fd48, %fd46, %fd47, %fd43;
	add.s64 	%rd27, %rd25, %rd16;
	ld.global.f64 	%fd49, [%rd27];
	add.s64 	%rd28, %rd26, %rd16;
	ld.global.f64 	%fd50, [%rd28];
	sub.f64 	%fd51, %fd49, %fd50;
	ld.global.f64 	%fd52, [%rd72+16];
	fma.rn.f64 	%fd53, %fd51, %fd52, %fd48;
	add.s64 	%rd29, %rd27, %rd16;
	ld.global.f64 	%fd54, [%rd29];
	add.s64 	%rd30, %rd28, %rd16;
	ld.global.f64 	%fd55, [%rd30];
	sub.f64 	%fd56, %fd54, %fd55;
	ld.global.f64 	%fd57, [%rd72+24];
	fma.rn.f64 	%fd104, %fd56, %fd57, %fd53;
	add.s32 	%r37, %r37, 8;
	add.s32 	%r36, %r36, %r8;
	add.s64 	%rd72, %rd72, 64;
	setp.ne.s32 	%p4, %r37, 0;
	mov.u32 	%r39, %r5;
	@%p4 bra 	$L__BB2_5;
$L__BB2_6:
	setp.eq.s32 	%p5, %r2, 0;
	@%p5 bra 	$L__BB2_14;
	setp.lt.u32 	%p6, %r3, 3;
	@%p6 bra 	$L__BB2_9;
	mad.lo.s32 	%r28, %r39, %r21, %r1;
	mul.wide.s32 	%rd31, %r28, 8;
	add.s64 	%rd32, %rd3, %rd31;
	ld.global.f64 	%fd59, [%rd32];
	add.s64 	%rd33, %rd2, %rd31;
	ld.global.f64 	%fd60, [%rd33];
	sub.f64 	%fd61, %fd59, %fd60;
	add.s32 	%r29, %r39, %r10;
	mul.wide.u32 	%rd34, %r29, 8;
	add.s64 	%rd35, %rd1, %rd34;
	ld.global.f64 	%fd62, [%rd35];
	fma.rn.f64 	%fd63, %fd61, %fd62, %fd104;
	mul.wide.s32 	%rd36, %r21, 8;
	add.s64 	%rd37, %rd32, %rd36;
	ld.global.f64 	%fd64, [%rd37];
	add.s64 	%rd38, %rd33, %rd36;
	ld.global.f64 	%fd65, [%rd38];
	sub.f64 	%fd66, %fd64, %fd65;
	cvt.u64.u32 	%rd39, %r10;
	cvt.u64.u32 	%rd40, %r39;
	add.s64 	%rd41, %rd40, %rd39;
	shl.b64 	%rd42, %rd41, 3;
	add.s64 	%rd43, %rd1, %rd42;
	ld.global.f64 	%fd67, [%rd43+8];
	fma.rn.f64 	%fd68, %fd66, %fd67, %fd63;
	add.s64 	%rd44, %rd37, %rd36;
	ld.global.f64 	%fd69, [%rd44];
	add.s64 	%rd45, %rd38, %rd36;
	ld.global.f64 	%fd70, [%rd45];
	sub.f64 	%fd71, %fd69, %fd70;
	ld.global.f64 	%fd72, [%rd43+16];
	fma.rn.f64 	%fd73, %fd71, %fd72, %fd68;
	add.s64 	%rd46, %rd44, %rd36;
	ld.global.f64 	%fd74, [%rd46];
	add.s64 	%rd47, %rd45, %rd36;
	ld.global.f64 	%fd75, [%rd47];
	sub.f64 	%fd76, %fd74, %fd75;
	ld.global.f64 	%fd77, [%rd43+24];
	fma.rn.f64 	%fd104, %fd76, %fd77, %fd73;
	add.s32 	%r39, %r39, 4;
$L__BB2_9:
	setp.eq.s32 	%p7, %r4, 0;
	@%p7 bra 	$L__BB2_14;
	setp.eq.s32 	%p8, %r4, 1;
	@%p8 bra 	$L__BB2_12;
	mad.lo.s32 	%r30, %r39, %r21, %r1;
	mul.wide.s32 	%rd48, %r30, 8;
	add.s64 	%rd49, %rd3, %rd48;
	ld.global.f64 	%fd79, [%rd49];
	add.s64 	%rd50, %rd2, %rd48;
	ld.global.f64 	%fd80, [%rd50];
	sub.f64 	%fd81, %fd79, %fd80;
	add.s32 	%r31, %r39, %r10;
	mul.wide.u32 	%rd51, %r31, 8;
	add.s64 	%rd52, %rd1, %rd51;
	ld.global.f64 	%fd82, [%rd52];
	fma.rn.f64 	%fd83, %fd81, %fd82, %fd104;
	add.s64 	%rd54, %rd49, %rd53;
	ld.global.f64 	%fd84, [%rd54];
	add.s64 	%rd55, %rd50, %rd53;
	ld.global.f64 	%fd85, [%rd55];
	sub.f64 	%fd86, %fd84, %fd85;
	cvt.u64.u32 	%rd56, %r10;
	cvt.u64.u32 	%rd57, %r39;
	add.s64 	%rd58, %rd57, %rd56;
	shl.b64 	%rd59, %rd58, 3;
	add.s64 	%rd60, %rd1, %rd59;
	ld.global.f64 	%fd87, [%rd60+8];
	fma.rn.f64 	%fd104, %fd86, %fd87, %fd83;
	add.s32 	%r39, %r39, 2;
$L__BB2_12:
	setp.eq.s32 	%p9, %r6, 0;
	@%p9 bra 	$L__BB2_14;
	mad.lo.s32 	%r32, %r39, %r21, %r1;
	mul.wide.s32 	%rd61, %r32, 8;
	add.s64 	%rd62, %rd3, %rd61;
	ld.global.f64 	%fd88, [%rd62];
	add.s64 	%rd63, %rd2, %rd61;
	ld.global.f64 	%fd89, [%rd63];
	sub.f64 	%fd90, %fd88, %fd89;
	add.s32 	%r33, %r39, %r10;
	mul.wide.u32 	%rd64, %r33, 8;
	add.s64 	%rd65, %rd1, %rd64;
	ld.global.f64 	%fd91, [%rd65];
	fma.rn.f64 	%fd104, %fd90, %fd91, %fd104;
$L__BB2_14:
	mad.lo.s32 	%r34, %r35, %r21, %r1;
	mul.wide.s32 	%rd66, %r34, 8;
	add.s64 	%rd67, %rd3, %rd66;
	ld.global.f64 	%fd92, [%rd67];
	add.s64 	%rd68, %rd2, %rd66;
	ld.global.f64 	%fd93, [%rd68];
	sub.f64 	%fd94, %fd92, %fd93;
	fma.rn.f64 	%fd96, %fd104, %fd94, %fd96;
	add.s32 	%r35, %r35, 1;
	setp.ne.s32 	%p10, %r35, %r22;
	@%p10 bra 	$L__BB2_3;
	cvt.rn.f32.f64 	%f5, %fd96;
$L__BB2_16:
	sqrt.rn.f32 	%f4, %f5;
	cvt.f64.f32 	%fd95, %f4;
	cvta.to.global.u64 	%rd69, %rd7;
	mul.wide.s32 	%rd70, %r1, 8;
	add.s64 	%rd71, %rd69, %rd70;
	st.global.f64 	[%rd71], %fd95;
$L__BB2_17:
	ret;

}


// ===== COMPILED SASS (sm_100) =====

	.target	sm_100

	.elftype	@"ET_EXEC"


//--------------------- .note.nv.tkinfo           --------------------------
	.section	.note.nv.tkinfo,"",@"SHT_NOTE"
	.sectionflags	@"SHF_NOTE_NV_TKINFO"
	.tkinfo
        /*0018*/ 	.word	0x00000002
        /*0030*/ 	.string	""
        /*0030*/ 	.string	"ptxas"
        /*0030*/ 	.string	"Cuda compilation tools, release 13.0, V13.0.88"
        /*0030*/ 	.string	"Build cuda_13.0.r13.0/compiler.36424714_0"
        /*0030*/ 	.string	"-arch sm_100 -m 64 "



//--------------------- .note.nv.cuinfo           --------------------------
	.section	.note.nv.cuinfo,"",@"SHT_NOTE"
	.sectionflags	@"SHF_NOTE_NV_CUINFO"
        /*0018*/ 	.short	0x0002
        /*001a*/ 	.short	0x0064
        /*001c*/ 	.short	0x0082
	.zero		2


//--------------------- .nv.info                  --------------------------
	.section	.nv.info,"",@"SHT_CUDA_INFO"
	.align	4


	//----- nvinfo : EIATTR_REGCOUNT
	.align		4
        /*0000*/ 	.byte	0x04, 0x2f
        /*0002*/ 	.short	(.L_1 - .L_0)
	.align		4
.L_0:
        /*0004*/ 	.word	index@(_Z18dMahalanobisHelperiiPKfS0_S0_Pf)
        /*0008*/ 	.word	0x00000020


	//----- nvinfo : EIATTR_FRAME_SIZE
	.align		4
.L_1:
        /*000c*/ 	.byte	0x04, 0x11
        /*000e*/ 	.short	(.L_3 - .L_2)
	.align		4
.L_2:
        /*0010*/ 	.word	index@($__internal_2_$__cuda_sm20_sqrt_rn_f32_slowpath)
        /*0014*/ 	.word	0x00000000


	//----- nvinfo : EIATTR_FRAME_SIZE
	.align		4
.L_3:
        /*0018*/ 	.byte	0x04, 0x11
        /*001a*/ 	.short	(.L_5 - .L_4)
	.align		4
.L_4:
        /*001c*/ 	.word	index@(_Z18dMahalanobisHelperiiPKfS0_S0_Pf)
        /*0020*/ 	.word	0x00000000


	//----- nvinfo : EIATTR_REGCOUNT
	.align		4
.L_5:
        /*0024*/ 	.byte	0x04, 0x2f
        /*0026*/ 	.short	(.L_7 - .L_6)
	.align		4
.L_6:
        /*0028*/ 	.word	index@(_Z19ddMahalanobisHelperiiPKdS0_S0_PdS1_S1_)
        /*002c*/ 	.word	0x00000020


	//----- nvinfo : EIATTR_FRAME_SIZE
	.align		4
.L_7:
        /*0030*/ 	.byte	0x04, 0x11
        /*0032*/ 	.short	(.L_9 - .L_8)
	.align		4
.L_8:
        /*0034*/ 	.word	index@($__internal_1_$__cuda_sm20_sqrt_rn_f32_slowpath)
        /*0038*/ 	.word	0x00000000


	//----- nvinfo : EIATTR_FRAME_SIZE
	.align		4
.L_9:
        /*003c*/ 	.byte	0x04, 0x11
        /*003e*/ 	.short	(.L_11 - .L_10)
	.align		4
.L_10:
        /*0040*/ 	.word	index@(_Z19ddMahalanobisHelperiiPKdS0_S0_PdS1_S1_)
        /*0044*/ 	.word	0x00000000


	//----- nvinfo : EIATTR_REGCOUNT
	.align		4
.L_11:
        /*0048*/ 	.byte	0x04, 0x2f
        /*004a*/ 	.short	(.L_13 - .L_12)
	.align		4
.L_12:
        /*004c*/ 	.word	index@(_Z11dMahaDoubleiiPKdS0_S0_Pd)
        /*0050*/ 	.word	0x00000020


	//----- nvinfo : EIATTR_FRAME_SIZE
	.align		4
.L_13:
        /*0054*/ 	.byte	0x04, 0x11
        /*0056*/ 	.short	(.L_15 - .L_14)
	.align		4
.L_14:
        /*0058*/ 	.word	index@($__internal_0_$__cuda_sm20_sqrt_rn_f32_slowpath)
        /*005c*/ 	.word	0x00000000


	//----- nvinfo : EIATTR_FRAME_SIZE
	.align		4
.L_15:
        /*0060*/ 	.byte	0x04, 0x11
        /*0062*/ 	.short	(.L_17 - .L_16)
	.align		4
.L_16:
        /*0064*/ 	.word	index@(_Z11dMahaDoubleiiPKdS0_S0_Pd)
        /*0068*/ 	.word	0x00000000


	//----- nvinfo : EIATTR_MIN_STACK_SIZE
	.align		4
.L_17:
        /*006c*/ 	.byte	0x04, 0x12
        /*006e*/ 	.short	(.L_19 - .L_18)
	.align		4
.L_18:
        /*0070*/ 	.word	index@(_Z11dMahaDoubleiiPKdS0_S0_Pd)
        /*0074*/ 	.word	0x00000000


	//----- nvinfo : EIATTR_MIN_STACK_SIZE
	.align		4
.L_19:
        /*0078*/ 	.byte	0x04, 0x12
        /*007a*/ 	.short	(.L_21 - .L_20)
	.align		4
.L_20:
        /*007c*/ 	.word	index@(_Z19ddMahalanobisHelperiiPKdS0_S0_PdS1_S1_)
        /*0080*/ 	.word	0x00000000


	//----- nvinfo : EIATTR_MIN_STACK_SIZE
	.align		4
.L_21:
        /*0084*/ 	.byte	0x04, 0x12
        /*0086*/ 	.short	(.L_23 - .L_22)
	.align		4
.L_22:
        /*0088*/ 	.word	index@(_Z18dMahalanobisHelperiiPKfS0_S0_Pf)
        /*008c*/ 	.word	0x00000000
.L_23:


//--------------------- .nv.compat                --------------------------
	.section	.nv.compat,"",@"SHT_CUDA_COMPAT_INFO"
	.align	4
        /*0000*/ 	.byte	0x02, 0x09, 0x00, 0x00, 0x02, 0x02, 0x01, 0x00, 0x02, 0x05, 0x05, 0x00, 0x03, 0x07, 0x01, 0x01
        /*0010*/ 	.byte	0x02, 0x03, 0x00, 0x00, 0x02, 0x06, 0x01, 0x00, 0x04, 0x0b, 0x08, 0x00, 0x01, 0x00, 0x00, 0x00
        /*0020*/ 	.byte	0x00, 0x00, 0x00, 0x00


//--------------------- .nv.info._Z11dMahaDoubleiiPKdS0_S0_Pd --------------------------
	.section	.nv.info._Z11dMahaDoubleiiPKdS0_S0_Pd,"",@"SHT_CUDA_INFO"
	.sectionflags	@""
	.align	4


	//----- nvinfo : EIATTR_CUDA_API_VERSION
	.align		4
        /*0000*/ 	.byte	0x04, 0x37
        /*0002*/ 	.short	(.L_25 - .L_24)
.L_24:
        /*0004*/ 	.word	0x00000082


	//----- nvinfo : EIATTR_KPARAM_INFO
	.align		4
.L_25:
        /*0008*/ 	.byte	0x04, 0x17
        /*000a*/ 	.short	(.L_27 - .L_26)
.L_26:
        /*000c*/ 	.word	0x00000000
        /*0010*/ 	.short	0x0005
        /*0012*/ 	.short	0x0020
        /*0014*/ 	.byte	0x00, 0xf5, 0x21, 0x00


	//----- nvinfo : EIATTR_KPARAM_INFO
	.align		4
.L_27:
        /*0018*/ 	.byte	0x04, 0x17
        /*001a*/ 	.short	(.L_29 - .L_28)
.L_28:
        /*001c*/ 	.word	0x00000000
        /*0020*/ 	.short	0x0004
        /*0022*/ 	.short	0x0018
        /*0024*/ 	.byte	0x00, 0xf5, 0x21, 0x00


	//----- nvinfo : EIATTR_KPARAM_INFO
	.align		4
.L_29:
        /*0028*/ 	.byte	0x04, 0x17
        /*002a*/ 	.short	(.L_31 - .L_30)
.L_30:
        /*002c*/ 	.word	0x00000000
        /*0030*/ 	.short	0x0003
        /*0032*/ 	.short	0x0010
        /*0034*/ 	.byte	0x00, 0xf5, 0x21, 0x00


	//----- nvinfo : EIATTR_KPARAM_INFO
	.align		4
.L_31:
        /*0038*/ 	.byte	0x04, 0x17
        /*003a*/ 	.short	(.L_33 - .L_32)
.L_32:
        /*003c*/ 	.word	0x00000000
        /*0040*/ 	.short	0x0002
        /*0042*/ 	.short	0x0008
        /*0044*/ 	.byte	0x00, 0xf5, 0x21, 0x00


	//----- nvinfo : EIATTR_KPARAM_INFO
	.align		4
.L_33:
        /*0048*/ 	.byte	0x04, 0x17
        /*004a*/ 	.short	(.L_35 - .L_34)
.L_34:
        /*004c*/ 	.word	0x00000000
        /*0050*/ 	.short	0x0001
        /*0052*/ 	.short	0x0004
        /*0054*/ 	.byte	0x00, 0xf0, 0x11, 0x00


	//----- nvinfo : EIATTR_KPARAM_INFO
	.align		4
.L_35:
        /*0058*/ 	.byte	0x04, 0x17
        /*005a*/ 	.short	(.L_37 - .L_36)
.L_36:
        /*005c*/ 	.word	0x00000000
        /*0060*/ 	.short	0x0000
        /*0062*/ 	.short	0x0000
        /*0064*/ 	.byte	0x00, 0xf0, 0x11, 0x00


	//----- nvinfo : EIATTR_SPARSE_MMA_MASK
	.align		4
.L_37:
        /*0068*/ 	.byte	0x03, 0x50
        /*006a*/ 	.short	0x0000


	//----- nvinfo : EIATTR_MAXREG_COUNT
	.align		4
        /*006c*/ 	.byte	0x03, 0x1b
        /*006e*/ 	.short	0x00ff


	//----- nvinfo : EIATTR_MERCURY_ISA_VERSION
	.align		4
        /*0070*/ 	.byte	0x03, 0x5f
        /*0072*/ 	.short	0x0101


	//----- nvinfo : EIATTR_VRC_CTA_INIT_COUNT
	.align		4
        /*0074*/ 	.byte	0x02, 0x4a
	.zero		1
	.zero		1


	//----- nvinfo : EIATTR_EXIT_INSTR_OFFSETS
	.align		4
        /*0078*/ 	.byte	0x04, 0x1c
        /*007a*/ 	.short	(.L_39 - .L_38)


	//   ....[0]....
.L_38:
        /*007c*/ 	.word	0x00000070


	//   ....[1]....
        /*0080*/ 	.word	0x00000e30


	//----- nvinfo : EIATTR_CRS_STACK_SIZE
	.align		4
.L_39:
        /*0084*/ 	.byte	0x04, 0x1e
        /*0086*/ 	.short	(.L_41 - .L_40)
.L_40:
        /*0088*/ 	.word	0x00000000


	//----- nvinfo : EIATTR_CBANK_PARAM_SIZE
	.align		4
.L_41:
        /*008c*/ 	.byte	0x03, 0x19
        /*008e*/ 	.short	0x0028


	//----- nvinfo : EIATTR_PARAM_CBANK
	.align		4
        /*0090*/ 	.byte	0x04, 0x0a
        /*0092*/ 	.short	(.L_43 - .L_42)
	.align		4
.L_42:
        /*0094*/ 	.word	index@(.nv.constant0._Z11dMahaDoubleiiPKdS0_S0_Pd)
        /*0098*/ 	.short	0x0380
        /*009a*/ 	.short	0x0028


	//----- nvinfo : EIATTR_SW_WAR
	.align		4
.L_43:
        /*009c*/ 	.byte	0x04, 0x36
        /*009e*/ 	.short	(.L_45 - .L_44)
.L_44:
        /*00a0*/ 	.word	0x00000008
.L_45:


//--------------------- .nv.info._Z19ddMahalanobisHelperiiPKdS0_S0_PdS1_S1_ --------------------------
	.section	.nv.info._Z19ddMahalanobisHelperiiPKdS0_S0_PdS1_S1_,"",@"SHT_CUDA_INFO"
	.sectionflags	@""
	.align	4


	//----- nvinfo : EIATTR_CUDA_API_VERSION
	.align		4
        /*0000*/ 	.byte	0x04, 0x37
        /*0002*/ 	.short	(.L_47 - .L_46)
.L_46:
        /*0004*/ 	.word	0x00000082


	//----- nvinfo : EIATTR_KPARAM_INFO
	.align		4
.L_47:
        /*0008*/ 	.byte	0x04, 0x17
        /*000a*/ 	.short	(.L_49 - .L_48)
.L_48:
        /*000c*/ 	.word	0x00000000
        /*0010*/ 	.short	0x0007
        /*0012*/ 	.short	0x0030
        /*0014*/ 	.byte	0x00, 0xf5, 0x21, 0x00


	//----- nvinfo : EIATTR_KPARAM_INFO
	.align		4
.L_49:
        /*0018*/ 	.byte	0x04, 0x17
        /*001a*/ 	.short	(.L_51 - .L_50)
.L_50:
        /*001c*/ 	.word	0x00000000
        /*0020*/ 	.short	0x0006
        /*0022*/ 	.short	0x0028
        /*0024*/ 	.byte	0x00, 0xf5, 0x21, 0x00


	//----- nvinfo : EIATTR_KPARAM_INFO
	.align		4
.L_51:
        /*0028*/ 	.byte	0x04, 0x17
        /*002a*/ 	.short	(.L_53 - .L_52)
.L_52:
        /*002c*/ 	.word	0x00000000
        /*0030*/ 	.short	0x0005
        /*0032*/ 	.short	0x0020
        /*0034*/ 	.byte	0x00, 0xf5, 0x21, 0x00


	//----- nvinfo : EIATTR_KPARAM_INFO
	.align		4
.L_53:
        /*0038*/ 	.byte	0x04, 0x17
        /*003a*/ 	.short	(.L_55 - .L_54)
.L_54:
        /*003c*/ 	.word	0x00000000
        /*0040*/ 	.short	0x0004
        /*0042*/ 	.short	0x0018
        /*0044*/ 	.byte	0x00, 0xf5, 0x21, 0x00


	//----- nvinfo : EIATTR_KPARAM_INFO
	.align		4
.L_55:
        /*0048*/ 	.byte	0x04, 0x17
        /*004a*/ 	.short	(.L_57 - .L_56)
.L_56:
        /*004c*/ 	.word	0x00000000
        /*0050*/ 	.short	0x0003
        /*0052*/ 	.short	0x0010
        /*0054*/ 	.byte	0x00, 0xf5, 0x21, 0x00


	//----- nvinfo : EIATTR_KPARAM_INFO
	.align		4
.L_57:
        /*0058*/ 	.byte	0x04, 0x17
        /*005a*/ 	.short	(.L_59 - .L_58)
.L_58:
        /*005c*/ 	.word	0x00000000
        /*0060*/ 	.short	0x0002
        /*0062*/ 	.short	0x0008
        /*0064*/ 	.byte	0x00, 0xf5, 0x21, 0x00


	//----- nvinfo : EIATTR_KPARAM_INFO
	.align		4
.L_59:
        /*0068*/ 	.byte	0x04, 0x17
        /*006a*/ 	.short	(.L_61 - .L_60)
.L_60:
        /*006c*/ 	.word	0x00000000
        /*0070*/ 	.short	0x0001
        /*0072*/ 	.short	0x0004
        /*0074*/ 	.byte	0x00, 0xf0, 0x11, 0x00


	//----- nvinfo : EIATTR_KPARAM_INFO
	.align		4
.L_61:
        /*0078*/ 	.byte	0x04, 0x17
        /*007a*/ 	.short	(.L_63 - .L_62)
.L_62:
        /*007c*/ 	.word	0x00000000
        /*0080*/ 	.short	0x0000
        /*0082*/ 	.short	0x0000
        /*0084*/ 	.byte	0x00, 0xf0, 0x11, 0x00


	//----- nvinfo : EIATTR_SPARSE_MMA_MASK
	.align		4
.L_63:
        /*0088*/ 	.byte	0x03, 0x50
        /*008a*/ 	.short	0x0000


	//----- nvinfo : EIATTR_MAXREG_COUNT
	.align		4
        /*008c*/ 	.byte	0x03, 0x1b
        /*008e*/ 	.short	0x00ff


	//----- nvinfo : EIATTR_MERCURY_ISA_VERSION
	.align		4
        /*0090*/ 	.byte	0x03, 0x5f
        /*0092*/ 	.short	0x0101


	//----- nvinfo : EIATTR_VRC_CTA_INIT_COUNT
	.align		4
        /*0094*/ 	.byte	0x02, 0x4a
	.zero		1
	.zero		1


	//----- nvinfo : EIATTR_EXIT_INSTR_OFFSETS
	.align		4
        /*0098*/ 	.byte	0x04, 0x1c
        /*009a*/ 	.short	(.L_65 - .L_64)


	//   ....[0]....
.L_64:
        /*009c*/ 	.word	0x00000080


	//   ....[1]....
        /*00a0*/ 	.word	0x00001ec0


	//----- nvinfo : EIATTR_CRS_STACK_SIZE
	.align		4
.L_65:
        /*00a4*/ 	.byte	0x04, 0x1e
        /*00a6*/ 	.short	(.L_67 - .L_66)
.L_66:
        /*00a8*/ 	.word	0x00000000


	//----- nvinfo : EIATTR_CBANK_PARAM_SIZE
	.align		4
.L_67:
        /*00ac*/ 	.byte	0x03, 0x19
        /*00ae*/ 	.short	0x0038


	//----- nvinfo : EIATTR_PARAM_CBANK
	.align		4
        /*00b0*/ 	.byte	0x04, 0x0a
        /*00b2*/ 	.short	(.L_69 - .L_68)
	.align		4
.L_68:
        /*00b4*/ 	.word	index@(.nv.constant0._Z19ddMahalanobisHelperiiPKdS0_S0_PdS1_S1_)
        /*00b8*/ 	.short	0x0380
        /*00ba*/ 	.short	0x0038


	//----- nvinfo : EIATTR_SW_WAR
	.align		4
.L_69:
        /*00bc*/ 	.byte	0x04, 0x36
        /*00be*/ 	.short	(.L_71 - .L_70)
.L_70:
        /*00c0*/ 	.word	0x00000008
.L_71:


//--------------------- .nv.info._Z18dMahalanobisHelperiiPKfS0_S0_Pf --------------------------
	.section	.nv.info._Z18dMahalanobisHelperiiPKfS0_S0_Pf,"",@"SHT_CUDA_INFO"
	.sectionflags	@""
	.align	4


	//----- nvinfo : EIATTR_CUDA_API_VERSION
	.align		4
        /*0000*/ 	.byte	0x04, 0x37
        /*0002*/ 	.short	(.L_73 - .L_72)
.L_72:
        /*0004*/ 	.word	0x00000082


	//----- nvinfo : EIATTR_KPARAM_INFO
	.align		4
.L_73:
        /*0008*/ 	.byte	0x04, 0x17
        /*000a*/ 	.short	(.L_75 - .L_74)
.L_74:
        /*000c*/ 	.word	0x00000000
        /*0010*/ 	.short	0x0005
        /*0012*/ 	.short	0x0020
        /*0014*/ 	.byte	0x00, 0xf5, 0x21, 0x00


	//----- nvinfo : EIATTR_KPARAM_INFO
	.align		4
.L_75:
        /*0018*/ 	.byte	0x04, 0x17
        /*001a*/ 	.short	(.L_77 - .L_76)
.L_76:
        /*001c*/ 	.word	0x00000000
        /*0020*/ 	.short	0x0004
        /*0022*/ 	.short	0x0018
        /*0024*/ 	.byte	0x00, 0xf5, 0x21, 0x00


	//----- nvinfo : EIATTR_KPARAM_INFO
	.align		4
.L_77:
        /*0028*/ 	.byte	0x04, 0x17
        /*002a*/ 	.short	(.L_79 - .L_78)
.L_78:
        /*002c*/ 	.word	0x00000000
        /*0030*/ 	.short	0x0003
        /*0032*/ 	.short	0x0010
        /*0034*/ 	.byte	0x00, 0xf5, 0x21, 0x00


	//----- nvinfo : EIATTR_KPARAM_INFO
	.align		4
.L_79:
        /*0038*/ 	.byte	0x04, 0x17
        /*003a*/ 	.short	(.L_81 - .L_80)
.L_80:
        /*003c*/ 	.word	0x00000000
        /*0040*/ 	.short	0x0002
        /*0042*/ 	.short	0x0008
        /*0044*/ 	.byte	0x00, 0xf5, 0x21, 0x00


	//----- nvinfo : EIATTR_KPARAM_INFO
	.align		4
.L_81:
        /*0048*/ 	.byte	0x04, 0x17
        /*004a*/ 	.short	(.L_83 - .L_82)
.L_82:
        /*004c*/ 	.word	0x00000000
        /*0050*/ 	.short	0x0001
        /*0052*/ 	.short	0x0004
        /*0054*/ 	.byte	0x00, 0xf0, 0x11, 0x00


	//----- nvinfo : EIATTR_KPARAM_INFO
	.align		4
.L_83:
        /*0058*/ 	.byte	0x04, 0x17
        /*005a*/ 	.short	(.L_85 - .L_84)
.L_84:
        /*005c*/ 	.word	0x00000000
        /*0060*/ 	.short	0x0000
        /*0062*/ 	.short	0x0000
        /*0064*/ 	.byte	0x00, 0xf0, 0x11, 0x00


	//----- nvinfo : EIATTR_SPARSE_MMA_MASK
	.align		4
.L_85:
        /*0068*/ 	.byte	0x03, 0x50
        /*006a*/ 	.short	0x0000


	//----- nvinfo : EIATTR_MAXREG_COUNT
	.align		4
        /*006c*/ 	.byte	0x03, 0x1b
        /*006e*/ 	.short	0x00ff


	//----- nvinfo : EIATTR_MERCURY_ISA_VERSION
	.align		4
        /*0070*/ 	.byte	0x03, 0x5f
        /*0072*/ 	.short	0x0101


	//----- nvinfo : EIATTR_VRC_CTA_INIT_COUNT
	.align		4
        /*0074*/ 	.byte	0x02, 0x4a
	.zero		1
	.zero		1


	//----- nvinfo : EIATTR_EXIT_INSTR_OFFSETS
	.align		4
        /*0078*/ 	.byte	0x04, 0x1c
        /*007a*/ 	.short	(.L_87 - .L_86)


	//   ....[0]....
.L_86:
        /*007c*/ 	.word	0x00000070


	//   ....[1]....
        /*0080*/ 	.word	0x00000dd0


	//----- nvinfo : EIATTR_CRS_STACK_SIZE
	.align		4
.L_87:
        /*0084*/ 	.byte	0x04, 0x1e
        /*0086*/ 	.short	(.L_89 - .L_88)
.L_88:
        /*0088*/ 	.word	0x00000000


	//----- nvinfo : EIATTR_CBANK_PARAM_SIZE
	.align		4
.L_89:
        /*008c*/ 	.byte	0x03, 0x19
        /*008e*/ 	.short	0x0028


	//----- nvinfo : EIATTR_PARAM_CBANK
	.align		4
        /*0090*/ 	.byte	0x04, 0x0a
        /*0092*/ 	.short	(.L_91 - .L_90)
	.align		4
.L_90:
        /*0094*/ 	.word	index@(.nv.constant0._Z18dMahalanobisHelperiiPKfS0_S0_Pf)
        /*0098*/ 	.short	0x0380
        /*009a*/ 	.short	0x0028


	//----- nvinfo : EIATTR_SW_WAR
	.align		4
.L_91:
        /*009c*/ 	.byte	0x04, 0x36
        /*009e*/ 	.short	(.L_93 - .L_92)
.L_92:
        /*00a0*/ 	.word	0x00000008
.L_93:


//--------------------- .nv.callgraph             --------------------------
	.section	.nv.callgraph,"",@"SHT_CUDA_CALLGRAPH"
	.align	4
	.sectionentsize	8
	.align		4
        /*0000*/ 	.word	0x00000000
	.align		4
        /*0004*/ 	.word	0xffffffff
	.align		4
        /*0008*/ 	.word	0x00000000
	.align		4
        /*000c*/ 	.word	0xfffffffe
	.align		4
        /*0010*/ 	.word	0x00000000
	.align		4
        /*0014*/ 	.word	0xfffffffd
	.align		4
        /*0018*/ 	.word	0x00000000
	.align		4
        /*001c*/ 	.word	0xfffffffc


//--------------------- .text._Z11dMahaDoubleiiPKdS0_S0_Pd --------------------------
	.section	.text._Z11dMahaDoubleiiPKdS0_S0_Pd,"ax",@progbits
	.align	128
        .global         _Z11dMahaDoubleiiPKdS0_S0_Pd
        .type           _Z11dMahaDoubleiiPKdS0_S0_Pd,@function
        .size           _Z11dMahaDoubleiiPKdS0_S0_Pd,(.L_x_46 - _Z11dMahaDoubleiiPKdS0_S0_Pd)
        .other          _Z11dMahaDoubleiiPKdS0_S0_Pd,@"STO_CUDA_ENTRY STV_DEFAULT"
_Z11dMahaDoubleiiPKdS0_S0_Pd:
.text._Z11dMahaDoubleiiPKdS0_S0_Pd:
[----:B------:R-:W-:Y:S01]  /*0000*/  LDC R1, c[0x0][0x37c] ;  /* 0x0000df00ff017b82 */ /* 0x000fe20000000800 */
[----:B------:R-:W0:Y:S01]  /*0010*/  S2R R18, SR_CTAID.X ;  /* 0x0000000000127919 */ /* 0x000e220000002500 */
[----:B------:R-:W0:Y:S01]  /*0020*/  LDCU UR4, c[0x0][0x360] ;  /* 0x00006c00ff0477ac */ /* 0x000e220008000800 */
[----:B------:R-:W0:Y:S01]  /*0030*/  S2R R3, SR_TID.X ;  /* 0x0000000000037919 */ /* 0x000e220000002100 */
[----:B------:R-:W1:Y:S01]  /*0040*/  LDCU UR5, c[0x0][0x380] ;  /* 0x00007000ff0577ac */ /* 0x000e620008000800 */
[----:B0-----:R-:W-:-:S05]  /*0050*/  IMAD R18, R18, UR4, R3 ;  /* 0x0000000412127c24 */ /* 0x001fca000f8e0203 */
[----:B-1----:R-:W-:-:S13]  /*0060*/  ISETP.GE.AND P0, PT, R18, UR5, PT ;  /* 0x0000000512007c0c */ /* 0x002fda000bf06270 */
[----:B------:R-:W-:Y:S05]  /*0070*/  @P0 EXIT ;  /* 0x000000000000094d */ /* 0x000fea0003800000 */
[----:B------:R-:W0:Y:S01]  /*0080*/  LDCU UR5, c[0x0][0x384] ;  /* 0x00007080ff0577ac */ /* 0x000e220008000800 */
[----:B------:R-:W-:Y:S01]  /*0090*/  HFMA2 R0, -RZ, RZ, 0, 0 ;  /* 0x00000000ff007431 */ /* 0x000fe200000001ff */
[----:B------:R-:W1:Y:S01]  /*00a0*/  LDCU.64 UR12, c[0x0][0x358] ;  /* 0x00006b00ff0c77ac */ /* 0x000e620008000a00 */
[----:B0-----:R-:W-:-:S09]  /*00b0*/  UISETP.GE.AND UP0, UPT, UR5, 0x1, UPT ;  /* 0x000000010500788c */ /* 0x001fd2000bf06270 */
[----:B-1----:R-:W-:Y:S05]  /*00c0*/  BRA.U !UP0, `(.L_x_0) ;  /* 0x0000000d08107547 */ /* 0x002fea000b800000 */
[----:B------:R-:W-:Y:S01]  /*00d0*/  ULOP3.LUT UR9, UR5, 0x7, URZ, 0xc0, !UPT ;  /* 0x0000000705097892 */ /* 0x000fe2000f8ec0ff */
[----:B------:R-:W-:Y:S01]  /*00e0*/  CS2R R2, SRZ ;  /* 0x0000000000027805 */ /* 0x000fe2000001ff00 */
[----:B------:R-:W-:Y:S02]  /*00f0*/  ULOP3.LUT UR10, UR5, 0x7ffffff8, URZ, 0xc0, !UPT ;  /* 0x7ffffff8050a7892 */ /* 0x000fe4000f8ec0ff */
[----:B------:R-:W-:Y:S02]  /*0100*/  UIADD3 UR4, UPT, UPT, UR9, -0x1, URZ ;  /* 0xffffffff09047890 */ /* 0x000fe4000fffe0ff */
[----:B------:R-:W-:Y:S02]  /*0110*/  ULOP3.LUT UR5, UR5, 0x3, URZ, 0xc0, !UPT ;  /* 0x0000000305057892 */ /* 0x000fe4000f8ec0ff */
[----:B------:R-:W-:Y:S02]  /*0120*/  UISETP.GE.U32.AND UP0, UPT, UR4, 0x3, UPT ;  /* 0x000000030400788c */ /* 0x000fe4000bf06070 */
[----:B------:R-:W-:Y:S01]  /*0130*/  UIADD3 UR8, UPT, UPT, -UR10, URZ, URZ ;  /* 0x000000ff0a087290 */ /* 0x000fe2000fffe1ff */
[----:B------:R-:W-:-:S11]  /*0140*/  UMOV UR4, URZ ;  /* 0x000000ff00047c82 */ /* 0x000fd60008000000 */
.L_x_6:
[----:B------:R-:W0:Y:S01]  /*0150*/  LDCU UR15, c[0x0][0x384] ;  /* 0x00007080ff0f77ac */ /* 0x000e220008000800 */
[----:B------:R-:W-:Y:S02]  /*0160*/  MOV R17, RZ ;  /* 0x000000ff00117202 */ /* 0x000fe40000000f00 */
[----:B------:R-:W-:Y:S01]  /*0170*/  CS2R R10, SRZ ;  /* 0x00000000000a7805 */ /* 0x000fe2000001ff00 */
[----:B0-----:R-:W-:Y:S02]  /*0180*/  UISETP.GE.U32.AND UP1, UPT, UR15, 0x8, UPT ;  /* 0x000000080f00788c */ /* 0x001fe4000bf26070 */
[----:B------:R-:W-:-:S07]  /*0190*/  UIMAD UR14, UR4, UR15, URZ ;  /* 0x0000000f040e72a4 */ /* 0x000fce000f8e02ff */
[----:B------:R-:W-:Y:S05]  /*01a0*/  BRA.U !UP1, `(.L_x_1) ;  /* 0x0000000509347547 */ /* 0x000fea000b800000 */
[----:B------:R-:W0:Y:S01]  /*01b0*/  LDCU.64 UR6, c[0x0][0x398] ;  /* 0x00007300ff0677ac */ /* 0x000e220008000a00 */
[----:B------:R-:W-:Y:S02]  /*01c0*/  MOV R0, R18 ;  /* 0x0000001200007202 */ /* 0x000fe40000000f00 */
[----:B------:R-:W-:Y:S01]  /*01d0*/  CS2R R10, SRZ ;  /* 0x00000000000a7805 */ /* 0x000fe2000001ff00 */
[----:B0-----:R-:W-:-:S04]  /*01e0*/  UIMAD.WIDE.U32 UR6, UR14, 0x8, UR6 ;  /* 0x000000080e0678a5 */ /* 0x001fc8000f8e0006 */
[----:B------:R-:W-:-:S04]  /*01f0*/  UIADD3 UR11, UP1, UPT, UR6, 0x20, URZ ;  /* 0x00000020060b7890 */ /* 0x000fc8000ff3e0ff */
[----:B------:R-:W-:Y:S02]  /*0200*/  UIADD3.X UR6, UPT, UPT, URZ, UR7, URZ, UP1, !UPT ;  /* 0x00000007ff067290 */ /* 0x000fe40008ffe4ff */
[----:B------:R-:W-:-:S04]  /*0210*/  MOV R14, UR11 ;  /* 0x0000000b000e7c02 */ /* 0x000fc80008000f00 */
[----:B------:R-:W-:Y:S01]  /*0220*/  MOV R15, UR6 ;  /* 0x00000006000f7c02 */ /* 0x000fe20008000f00 */
[----:B------:R-:W-:-:S06]  /*0230*/  UMOV UR6, UR8 ;  /* 0x0000000800067c82 */ /* 0x000fcc0008000000 */
.L_x_2:
[----:B------:R-:W0:Y:S08]  /*0240*/  LDC.64 R22, c[0x0][0x388] ;  /* 0x0000e200ff167b82 */ /* 0x000e300000000a00 */
[----:B------:R-:W1:Y:S08]  /*0250*/  LDC.64 R24, c[0x0][0x390] ;  /* 0x0000e400ff187b82 */ /* 0x000e700000000a00 */
[----:B------:R-:W2:Y:S01]  /*0260*/  LDC R19, c[0x0][0x380] ;  /* 0x0000e000ff137b82 */ /* 0x000ea20000000800 */
[----:B0-----:R-:W-:Y:S01]  /*0270*/  IMAD.WIDE R22, R0, 0x8, R22 ;  /* 0x0000000800167825 */ /* 0x001fe200078e0216 */
[----:B------:R-:W-:-:S04]  /*0280*/  MOV R4, R14 ;  /* 0x0000000e00047202 */ /* 0x000fc80000000f00 */
[----:B------:R-:W3:Y:S01]  /*0290*/  LDG.E.64 R16, desc[UR12][R22.64] ;  /* 0x0000000c16107981 */ /* 0x000ee2000c1e1b00 */
[----:B-1----:R-:W-:Y:S01]  /*02a0*/  IMAD.WIDE R24, R0, 0x8, R24 ;  /* 0x0000000800187825 */ /* 0x002fe200078e0218 */
[----:B------:R-:W-:-:S04]  /*02b0*/  MOV R5, R15 ;  /* 0x0000000f00057202 */ /* 0x000fc80000000f00 */
[----:B------:R0:W3:Y:S04]  /*02c0*/  LDG.E.64 R20, desc[UR12][R24.64] ;  /* 0x0000000c18147981 */ /* 0x0000e8000c1e1b00 */
[----:B------:R-:W4:Y:S01]  /*02d0*/  LDG.E.64 R6, desc[UR12][R4.64+-0x20] ;  /* 0xffffe00c04067981 */ /* 0x000f22000c1e1b00 */
[----:B--2---:R-:W-:-:S03]  /*02e0*/  IMAD.WIDE R26, R19, 0x8, R22 ;  /* 0x00000008131a7825 */ /* 0x004fc600078e0216 */
[----:B------:R-:W2:Y:S01]  /*02f0*/  LDG.E.64 R8, desc[UR12][R4.64+-0x18] ;  /* 0xffffe80c04087981 */ /* 0x000ea2000c1e1b00 */
[----:B0-----:R-:W-:-:S03]  /*0300*/  IMAD.WIDE R24, R19, 0x8, R24 ;  /* 0x0000000813187825 */ /* 0x001fc600078e0218 */
[----:B------:R0:W5:Y:S04]  /*0310*/  LDG.E.64 R12, desc[UR12][R26.64] ;  /* 0x0000000c1a0c7981 */ /* 0x000168000c1e1b00 */
[----:B------:R1:W5:Y:S01]  /*0320*/  LDG.E.64 R14, desc[UR12][R24.64] ;  /* 0x0000000c180e7981 */ /* 0x000362000c1e1b00 */
[----:B------:R-:W-:-:S04]  /*0330*/  IMAD.WIDE R28, R19, 0x8, R26 ;  /* 0x00000008131c7825 */ /* 0x000fc800078e021a */
[----:B------:R-:W-:-:S04]  /*0340*/  IMAD.WIDE R22, R19, 0x8, R24 ;  /* 0x0000000813167825 */ /* 0x000fc800078e0218 */
[----:B0-----:R-:W-:-:S04]  /*0350*/  IMAD.WIDE R26, R19, 0x8, R28 ;  /* 0x00000008131a7825 */ /* 0x001fc800078e021c */
[----:B-1----:R-:W-:Y:S01]  /*0360*/  IMAD.WIDE R24, R19, 0x8, R22 ;  /* 0x0000000813187825 */ /* 0x002fe200078e0216 */
[----:B---3--:R-:W-:Y:S01]  /*0370*/  DADD R16, R16, -R20 ;  /* 0x0000000010107229 */ /* 0x008fe20000000814 */
[----:B------:R0:W3:Y:S07]  /*0380*/  LDG.E.64 R20, desc[UR12][R22.64] ;  /* 0x0000000c16147981 */ /* 0x0000ee000c1e1b00 */
[----:B----4-:R-:W-:Y:S02]  /*0390*/  DFMA R10, R16, R6, R10 ;  /* 0x00000006100a722b */ /* 0x010fe4000000000a */
[----:B------:R-:W3:Y:S04]  /*03a0*/  LDG.E.64 R16, desc[UR12][R28.64] ;  /* 0x0000000c1c107981 */ /* 0x000ee8000c1e1b00 */
[----:B------:R-:W4:Y:S01]  /*03b0*/  LDG.E.64 R6, desc[UR12][R4.64+-0x10] ;  /* 0xfffff00c04067981 */ /* 0x000f22000c1e1b00 */
[----:B-----5:R-:W-:-:S03]  /*03c0*/  DADD R12, R12, -R14 ;  /* 0x000000000c0c7229 */ /* 0x020fc6000000080e */
[----:B------:R-:W5:Y:S05]  /*03d0*/  LDG.E.64 R14, desc[UR12][R4.64+-0x8] ;  /* 0xfffff80c040e7981 */ /* 0x000f6a000c1e1b00 */
[----:B--2---:R-:W-:Y:S01]  /*03e0*/  DFMA R8, R12, R8, R10 ;  /* 0x000000080c08722b */ /* 0x004fe2000000000a */
[----:B------:R-:W2:Y:S04]  /*03f0*/  LDG.E.64 R10, desc[UR12][R26.64] ;  /* 0x0000000c1a0a7981 */ /* 0x000ea8000c1e1b00 */
[----:B------:R1:W2:Y:S01]  /*0400*/  LDG.E.64 R12, desc[UR12][R24.64] ;  /* 0x0000000c180c7981 */ /* 0x0002a2000c1e1b00 */
[----:B0-----:R-:W-:-:S04]  /*0410*/  IMAD.WIDE R22, R19, 0x8, R24 ;  /* 0x0000000813167825 */ /* 0x001fc800078e0218 */
[----:B-1----:R-:W-:Y:S01]  /*0420*/  IMAD.WIDE R24, R19, 0x8, R22 ;  /* 0x0000000813187825 */ /* 0x002fe200078e0216 */
[----:B---3--:R-:W-:-:S03]  /*0430*/  DADD R16, R16, -R20 ;  /* 0x0000000010107229 */ /* 0x008fc60000000814 */
[----:B------:R-:W-:-:S05]  /*0440*/  IMAD.WIDE R20, R19, 0x8, R26 ;  /* 0x0000000813147825 */ /* 0x000fca00078e021a */
[----:B----4-:R-:W-:Y:S02]  /*0450*/  DFMA R28, R16, R6, R8 ;  /* 0x00000006101c722b */ /* 0x010fe40000000008 */
[----:B------:R-:W3:Y:S04]  /*0460*/  LDG.E.64 R16, desc[UR12][R20.64] ;  /* 0x0000000c14107981 */ /* 0x000ee8000c1e1b00 */
[----:B------:R-:W3:Y:S04]  /*0470*/  LDG.E.64 R6, desc[UR12][R22.64] ;  /* 0x0000000c16067981 */ /* 0x000ee8000c1e1b00 */
[----:B------:R-:W4:Y:S01]  /*0480*/  LDG.E.64 R8, desc[UR12][R4.64] ;  /* 0x0000000c04087981 */ /* 0x000f22000c1e1b00 */
[----:B--2---:R-:W-:Y:S01]  /*0490*/  DADD R10, R10, -R12 ;  /* 0x000000000a0a7229 */ /* 0x004fe2000000080c */
[----:B------:R-:W-:-:S07]  /*04a0*/  IMAD.WIDE R12, R19, 0x8, R20 ;  /* 0x00000008130c7825 */ /* 0x000fce00078e0214 */
[----:B-----5:R-:W-:Y:S01]  /*04b0*/  DFMA R28, R10, R14, R28 ;  /* 0x0000000e0a1c722b */ /* 0x020fe2000000001c */
[----:B------:R0:W2:Y:S04]  /*04c0*/  LDG.E.64 R14, desc[UR12][R12.64] ;  /* 0x0000000c0c0e7981 */ /* 0x0000a8000c1e1b00 */
[----:B------:R-:W2:Y:S01]  /*04d0*/  LDG.E.64 R10, desc[UR12][R24.64] ;  /* 0x0000000c180a7981 */ /* 0x000ea2000c1e1b00 */
[----:B---3--:R-:W-:Y:S01]  /*04e0*/  DADD R26, R16, -R6 ;  /* 0x00000000101a7229 */ /* 0x008fe20000000806 */
[----:B------:R-:W-:-:S04]  /*04f0*/  IMAD.WIDE R6, R19, 0x8, R12 ;  /* 0x0000000813067825 */ /* 0x000fc800078e020c */
[C---:B------:R-:W-:Y:S01]  /*0500*/  IMAD.WIDE R16, R19.reuse, 0x8, R24 ;  /* 0x0000000813107825 */ /* 0x040fe200078e0218 */
[----:B------:R-:W3:Y:S02]  /*0510*/  LDG.E.64 R22, desc[UR12][R6.64] ;  /* 0x0000000c06167981 */ /* 0x000ee4000c1e1b00 */
[----:B----4-:R-:W-:Y:S02]  /*0520*/  DFMA R8, R26, R8, R28 ;  /* 0x000000081a08722b */ /* 0x010fe4000000001c */
[----:B------:R-:W4:Y:S01]  /*0530*/  LDG.E.64 R26, desc[UR12][R4.64+0x8] ;  /* 0x0000080c041a7981 */ /* 0x000f22000c1e1b00 */
[----:B------:R-:W-:-:S03]  /*0540*/  IMAD.WIDE R28, R19, 0x8, R6 ;  /* 0x00000008131c7825 */ /* 0x000fc600078e0206 */
[----:B------:R-:W3:Y:S01]  /*0550*/  LDG.E.64 R20, desc[UR12][R16.64] ;  /* 0x0000000c10147981 */ /* 0x000ee2000c1e1b00 */
[----:B0-----:R-:W-:-:S03]  /*0560*/  IMAD.WIDE R12, R19, 0x8, R16 ;  /* 0x00000008130c7825 */ /* 0x001fc600078e0210 */
[----:B------:R-:W5:Y:S04]  /*0570*/  LDG.E.64 R28, desc[UR12][R28.64] ;  /* 0x0000000c1c1c7981 */ /* 0x000f68000c1e1b00 */
[----:B------:R-:W5:Y:S04]  /*0580*/  LDG.E.64 R24, desc[UR12][R4.64+0x10] ;  /* 0x0000100c04187981 */ /* 0x000f68000c1e1b00 */
[----:B------:R-:W5:Y:S01]  /*0590*/  LDG.E.64 R12, desc[UR12][R12.64] ;  /* 0x0000000c0c0c7981 */ /* 0x000f62000c1e1b00 */
[----:B--2---:R-:W-:-:S03]  /*05a0*/  DADD R14, R14, -R10 ;  /* 0x000000000e0e7229 */ /* 0x004fc6000000080a */
[----:B------:R-:W2:Y:S01]  /*05b0*/  LDG.E.64 R10, desc[UR12][R4.64+0x18] ;  /* 0x0000180c040a7981 */ /* 0x000ea2000c1e1b00 */
[----:B------:R-:W-:-:S04]  /*05c0*/  UIADD3 UR6, UPT, UPT, UR6, 0x8, URZ ;  /* 0x0000000806067890 */ /* 0x000fc8000fffe0ff */
[----:B------:R-:W-:Y:S01]  /*05d0*/  UISETP.NE.AND UP1, UPT, UR6, URZ, UPT ;  /* 0x000000ff0600728c */ /* 0x000fe2000bf25270 */
[----:B------:R-:W-:Y:S01]  /*05e0*/  LEA R0, R19, R0, 0x3 ;  /* 0x0000000013007211 */ /* 0x000fe200078e18ff */
[----:B----4-:R-:W-:Y:S02]  /*05f0*/  DFMA R8, R14, R26, R8 ;  /* 0x0000001a0e08722b */ /* 0x010fe40000000008 */
[----:B---3--:R-:W-:Y:S01]  /*0600*/  DADD R20, R22, -R20 ;  /* 0x0000000016147229 */ /* 0x008fe20000000814 */
[----:B------:R-:W-:-:S07]  /*0610*/  IADD3 R14, P0, PT, R4, 0x40, RZ ;  /* 0x00000040040e7810 */ /* 0x000fce0007f1e0ff */
[----:B-----5:R-:W-:Y:S02]  /*0620*/  DFMA R8, R20, R24, R8 ;  /* 0x000000181408722b */ /* 0x020fe40000000008 */
[----:B------:R-:W-:Y:S01]  /*0630*/  DADD R6, R28, -R12 ;  /* 0x000000001c067229 */ /* 0x000fe2000000080c */
[----:B------:R-:W-:-:S07]  /*0640*/  IADD3.X R15, PT, PT, RZ, R5, RZ, P0, !PT ;  /* 0x00000005ff0f7210 */ /* 0x000fce00007fe4ff */
[----:B--2---:R-:W-:Y:S01]  /*0650*/  DFMA R10, R6, R10, R8 ;  /* 0x0000000a060a722b */ /* 0x004fe20000000008 */
[----:B------:R-:W-:Y:S10]  /*0660*/  BRA.U UP1, `(.L_x_2) ;  /* 0xfffffff901f47547 */ /* 0x000ff4000b83ffff */
[----:B------:R-:W-:-:S07]  /*0670*/  MOV R17, UR10 ;  /* 0x0000000a00117c02 */ /* 0x000fce0008000f00 */
.L_x_1:
[----:B------:R-:W-:-:S09]  /*0680*/  UISETP.NE.AND UP1, UPT, UR9, URZ, UPT ;  /* 0x000000ff0900728c */ /* 0x000fd2000bf25270 */
[----:B------:R-:W-:Y:S05]  /*0690*/  BRA.U !UP1, `(.L_x_3) ;  /* 0x0000000509647547 */ /* 0x000fea000b800000 */
[----:B------:R-:W-:Y:S01]  /*06a0*/  UISETP.NE.AND UP1, UPT, UR5, URZ, UPT ;  /* 0x000000ff0500728c */ /* 0x000fe2000bf25270 */
[----:B------:R-:W-:Y:S10]  /*06b0*/  BRA.U !UP0, `(.L_x_4) ;  /* 0x0000000108a47547 */ /* 0x000ff4000b800000 */
[----:B------:R-:W0:Y:S08]  /*06c0*/  LDC R19, c[0x0][0x380] ;  /* 0x0000e000ff137b82 */ /* 0x000e300000000800 */
[----:B------:R-:W1:Y:S08]  /*06d0*/  LDC.64 R14, c[0x0][0x388] ;  /* 0x0000e200ff0e7b82 */ /* 0x000e700000000a00 */
[----:B------:R-:W2:Y:S08]  /*06e0*/  LDC.64 R12, c[0x0][0x390] ;  /* 0x0000e400ff0c7b82 */ /* 0x000eb00000000a00 */
[----:B------:R-:W3:Y:S01]  /*06f0*/  LDC.64 R6, c[0x0][0x398] ;  /* 0x0000e600ff067b82 */ /* 0x000ee20000000a00 */
[C---:B0-----:R-:W-:Y:S01]  /*0700*/  IMAD R5, R17.reuse, R19, R18 ;  /* 0x0000001311057224 */ /* 0x041fe200078e0212 */
[----:B------:R-:W-:-:S03]  /*0710*/  IADD3 R9, PT, PT, R17, UR14, RZ ;  /* 0x0000000e11097c10 */ /* 0x000fc6000fffe0ff */
[----:B-1----:R-:W-:-:S05]  /*0720*/  IMAD.WIDE R14, R5, 0x8, R14 ;  /* 0x00000008050e7825 */ /* 0x002fca00078e020e */
[----:B------:R-:W4:Y:S01]  /*0730*/  LDG.E.64 R20, desc[UR12][R14.64] ;  /* 0x0000000c0e147981 */ /* 0x000f22000c1e1b00 */
[----:B--2---:R-:W-:-:S05]  /*0740*/  IMAD.WIDE R12, R5, 0x8, R12 ;  /* 0x00000008050c7825 */ /* 0x004fca00078e020c */
[----:B------:R-:W4:Y:S01]  /*0750*/  LDG.E.64 R4, desc[UR12][R12.64] ;  /* 0x0000000c0c047981 */ /* 0x000f22000c1e1b00 */
[----:B---3--:R-:W-:Y:S02]  /*0760*/  IMAD.WIDE.U32 R6, R9, 0x8, R6 ;  /* 0x0000000809067825 */ /* 0x008fe400078e0006 */
[----:B------:R-:W0:Y:S04]  /*0770*/  LDC.64 R8, c[0x0][0x398] ;  /* 0x0000e600ff087b82 */ /* 0x000e280000000a00 */
[----:B------:R-:W2:Y:S01]  /*0780*/  LDG.E.64 R6, desc[UR12][R6.64] ;  /* 0x0000000c06067981 */ /* 0x000ea2000c1e1b00 */
[----:B------:R-:W-:Y:S01]  /*0790*/  IADD3 R0, P0, PT, R17, UR14, RZ ;  /* 0x0000000e11007c10 */ /* 0x000fe2000ff1e0ff */
[----:B------:R-:W-:-:S04]  /*07a0*/  IMAD.WIDE R26, R19, 0x8, R14 ;  /* 0x00000008131a7825 */ /* 0x000fc800078e020e */
[C---:B------:R-:W-:Y:S01]  /*07b0*/  IMAD.WIDE R24, R19.reuse, 0x8, R12 ;  /* 0x0000000813187825 */ /* 0x040fe200078e020c */
[----:B------:R-:W-:Y:S01]  /*07c0*/  IADD3.X R16, PT, PT, RZ, RZ, RZ, P0, !PT ;  /* 0x000000ffff107210 */ /* 0x000fe200007fe4ff */
[----:B------:R-:W3:Y:S04]  /*07d0*/  LDG.E.64 R12, desc[UR12][R26.64] ;  /* 0x0000000c1a0c7981 */ /* 0x000ee8000c1e1b00 */
[----:B------:R1:W3:Y:S01]  /*07e0*/  LDG.E.64 R14, desc[UR12][R24.64] ;  /* 0x0000000c180e7981 */ /* 0x0002e2000c1e1b00 */
[----:B------:R-:W-:Y:S01]  /*07f0*/  IMAD.WIDE R22, R19, 0x8, R24 ;  /* 0x0000000813167825 */ /* 0x000fe200078e0218 */
[----:B0-----:R-:W-:-:S04]  /*0800*/  LEA R8, P0, R0, R8, 0x3 ;  /* 0x0000000800087211 */ /* 0x001fc800078018ff */
[----:B------:R-:W-:Y:S01]  /*0810*/  LEA.HI.X R9, R0, R9, R16, 0x3, P0 ;  /* 0x0000000900097211 */ /* 0x000fe200000f1c10 */
[----:B-1----:R-:W-:-:S04]  /*0820*/  IMAD.WIDE R24, R19, 0x8, R22 ;  /* 0x0000000813187825 */ /* 0x002fc800078e0216 */
[----:B------:R-:W5:Y:S04]  /*0830*/  LDG.E.64 R28, desc[UR12][R8.64+0x8] ;  /* 0x0000080c081c7981 */ /* 0x000f68000c1e1b00 */
[----:B------:R-:W5:Y:S01]  /*0840*/  LDG.E.64 R24, desc[UR12][R24.64] ;  /* 0x0000000c18187981 */ /* 0x000f62000c1e1b00 */
[----:B----4-:R-:W-:Y:S01]  /*0850*/  DADD R4, R20, -R4 ;  /* 0x0000000014047229 */ /* 0x010fe20000000804 */
[C---:B------:R-:W-:Y:S02]  /*0860*/  IMAD.WIDE R20, R19.reuse, 0x8, R26 ;  /* 0x0000000813147825 */ /* 0x040fe400078e021a */
[----:B------:R-:W4:Y:S05]  /*0870*/  LDG.E.64 R26, desc[UR12][R8.64+0x10] ;  /* 0x0000100c081a7981 */ /* 0x000f2a000c1e1b00 */
[----:B--2---:R-:W-:Y:S01]  /*0880*/  DFMA R10, R4, R6, R10 ;  /* 0x00000006040a722b */ /* 0x004fe2000000000a */
[----:B------:R0:W2:Y:S04]  /*0890*/  LDG.E.64 R6, desc[UR12][R20.64] ;  /* 0x0000000c14067981 */ /* 0x0000a8000c1e1b00 */
[----:B------:R-:W2:Y:S01]  /*08a0*/  LDG.E.64 R4, desc[UR12][R22.64] ;  /* 0x0000000c16047981 */ /* 0x000ea2000c1e1b00 */
[----:B0-----:R-:W-:-:S03]  /*08b0*/  IMAD.WIDE R20, R19, 0x8, R20 ;  /* 0x0000000813147825 */ /* 0x001fc600078e0214 */
[----:B------:R-:W4:Y:S04]  /*08c0*/  LDG.E.64 R22, desc[UR12][R8.64+0x18] ;  /* 0x0000180c08167981 */ /* 0x000f28000c1e1b00 */
[----:B------:R-:W4:Y:S01]  /*08d0*/  LDG.E.64 R20, desc[UR12][R20.64] ;  /* 0x0000000c14147981 */ /* 0x000f22000c1e1b00 */
[----:B---3--:R-:W-:-:S08]  /*08e0*/  DADD R12, R12, -R14 ;  /* 0x000000000c0c7229 */ /* 0x008fd0000000080e */
[----:B-----5:R-:W-:Y:S01]  /*08f0*/  DFMA R10, R12, R28, R10 ;  /* 0x0000001c0c0a722b */ /* 0x020fe2000000000a */
[----:B------:R-:W-:Y:S01]  /*0900*/  IADD3 R17, PT, PT, R17, 0x4, RZ ;  /* 0x0000000411117810 */ /* 0x000fe20007ffe0ff */
[----:B--2---:R-:W-:-:S08]  /*0910*/  DADD R4, R6, -R4 ;  /* 0x0000000006047229 */ /* 0x004fd00000000804 */
[----:B----4-:R-:W-:Y:S02]  /*0920*/  DFMA R10, R4, R26, R10 ;  /* 0x0000001a040a722b */ /* 0x010fe4000000000a */
[----:B------:R-:W-:-:S08]  /*0930*/  DADD R4, R20, -R24 ;  /* 0x0000000014047229 */ /* 0x000fd00000000818 */
[----:B------:R-:W-:-:S11]  /*0940*/  DFMA R10, R4, R22, R10 ;  /* 0x00000016040a722b */ /* 0x000fd6000000000a */
.L_x_4:
[----:B------:R-:W-:Y:S05]  /*0950*/  BRA.U !UP1, `(.L_x_3) ;  /* 0x0000000109b47547 */ /* 0x000fea000b800000 */
[----:B------:R-:W-:Y:S02]  /*0960*/  UISETP.NE.AND UP1, UPT, UR5, 0x1, UPT ;  /* 0x000000010500788c */ /* 0x000fe4000bf25270 */
[----:B------:R-:W-:-:S07]  /*0970*/  ULOP3.LUT UP2, URZ, UR15, 0x1, URZ, 0xc0, !UPT ;  /* 0x000000010fff7892 */ /* 0x000fce000f84c0ff */
[----:B------:R-:W-:Y:S05]  /*0980*/  BRA.U !UP1, `(.L_x_5) ;  /* 0x00000001096c7547 */ /* 0x000fea000b800000 */
[----:B------:R-:W0:Y:S01]  /*0990*/  LDC R19, c[0x0][0x380] ;  /* 0x0000e000ff137b82 */ /* 0x000e220000000800 */
[----:B------:R-:W-:-:S07]  /*09a0*/  IADD3 R13, PT, PT, R17, UR14, RZ ;  /* 0x0000000e110d7c10 */ /* 0x000fce000fffe0ff */
[----:B------:R-:W1:Y:S08]  /*09b0*/  LDC.64 R22, c[0x0][0x388] ;  /* 0x0000e200ff167b82 */ /* 0x000e700000000a00 */
[----:B------:R-:W2:Y:S08]  /*09c0*/  LDC.64 R24, c[0x0][0x390] ;  /* 0x0000e400ff187b82 */ /* 0x000eb00000000a00 */
[----:B------:R-:W3:Y:S01]  /*09d0*/  LDC.64 R14, c[0x0][0x398] ;  /* 0x0000e600ff0e7b82 */ /* 0x000ee20000000a00 */
[----:B0-----:R-:W-:-:S07]  /*09e0*/  IMAD R7, R17, R19, R18 ;  /* 0x0000001311077224 */ /* 0x001fce00078e0212 */
[----:B------:R-:W0:Y:S01]  /*09f0*/  LDC.64 R4, c[0x0][0x398] ;  /* 0x0000e600ff047b82 */ /* 0x000e220000000a00 */
[----:B-1----:R-:W-:-:S04]  /*0a00*/  IMAD.WIDE R22, R7, 0x8, R22 ;  /* 0x0000000807167825 */ /* 0x002fc800078e0216 */
[----:B--2---:R-:W-:Y:S02]  /*0a10*/  IMAD.WIDE R24, R7, 0x8, R24 ;  /* 0x0000000807187825 */ /* 0x004fe400078e0218 */
[----:B------:R-:W2:Y:S01]  /*0a20*/  LDG.E.64 R6, desc[UR12][R22.64] ;  /* 0x0000000c16067981 */ /* 0x000ea2000c1e1b00 */
[----:B------:R-:W-:-:S03]  /*0a30*/  IADD3 R0, P0, PT, R17, UR14, RZ ;  /* 0x0000000e11007c10 */ /* 0x000fc6000ff1e0ff */
[----:B------:R-:W2:Y:S01]  /*0a40*/  LDG.E.64 R8, desc[UR12][R24.64] ;  /* 0x0000000c18087981 */ /* 0x000ea2000c1e1b00 */
[----:B------:R-:W-:Y:S01]  /*0a50*/  IMAD.WIDE R20, R19, 0x8, R24 ;  /* 0x0000000813147825 */ /* 0x000fe200078e0218 */
[----:B------:R-:W-:-:S03]  /*0a60*/  IADD3.X R16, PT, PT, RZ, RZ, RZ, P0, !PT ;  /* 0x000000ffff107210 */ /* 0x000fc600007fe4ff */
[----:B---3--:R-:W-:Y:S02]  /*0a70*/  IMAD.WIDE.U32 R14, R13, 0x8, R14 ;  /* 0x000000080d0e7825 */ /* 0x008fe400078e000e */
[----:B------:R-:W3:Y:S02]  /*0a80*/  LDG.E.64 R20, desc[UR12][R20.64] ;  /* 0x0000000c14147981 */ /* 0x000ee4000c1e1b00 */
[----:B------:R-:W-:Y:S01]  /*0a90*/  IMAD.WIDE R12, R19, 0x8, R22 ;  /* 0x00000008130c7825 */ /* 0x000fe200078e0216 */
[C---:B0-----:R-:W-:Y:S01]  /*0aa0*/  LEA R4, P0, R0.reuse, R4, 0x3 ;  /* 0x0000000400047211 */ /* 0x041fe200078018ff */
[----:B------:R-:W4:Y:S04]  /*0ab0*/  LDG.E.64 R14, desc[UR12][R14.64] ;  /* 0x0000000c0e0e7981 */ /* 0x000f28000c1e1b00 */
[----:B------:R-:W3:Y:S01]  /*0ac0*/  LDG.E.64 R12, desc[UR12][R12.64] ;  /* 0x0000000c0c0c7981 */ /* 0x000ee2000c1e1b00 */
[----:B------:R-:W-:-:S06]  /*0ad0*/  LEA.HI.X R5, R0, R5, R16, 0x3, P0 ;  /* 0x0000000500057211 */ /* 0x000fcc00000f1c10 */
[----:B------:R-:W5:Y:S01]  /*0ae0*/  LDG.E.64 R4, desc[UR12][R4.64+0x8] ;  /* 0x0000080c04047981 */ /* 0x000f62000c1e1b00 */
[----:B------:R-:W-:Y:S01]  /*0af0*/  IADD3 R17, PT, PT, R17, 0x2, RZ ;  /* 0x0000000211117810 */ /* 0x000fe20007ffe0ff */
[----:B--2---:R-:W-:-:S08]  /*0b00*/  DADD R6, R6, -R8 ;  /* 0x0000000006067229 */ /* 0x004fd00000000808 */
[----:B----4-:R-:W-:Y:S02]  /*0b10*/  DFMA R6, R6, R14, R10 ;  /* 0x0000000e0606722b */ /* 0x010fe4000000000a */
[----:B---3--:R-:W-:-:S08]  /*0b20*/  DADD R10, R12, -R20 ;  /* 0x000000000c0a7229 */ /* 0x008fd00000000814 */
[----:B-----5:R-:W-:-:S11]  /*0b30*/  DFMA R10, R10, R4, R6 ;  /* 0x000000040a0a722b */ /* 0x020fd60000000006 */
.L_x_5:
[----:B------:R-:W-:Y:S05]  /*0b40*/  BRA.U !UP2, `(.L_x_3) ;  /* 0x000000010a387547 */ /* 0x000fea000b800000 */
[----:B------:R-:W0:Y:S01]  /*0b50*/  LDC.64 R4, c[0x0][0x388] ;  /* 0x0000e200ff047b82 */ /* 0x000e220000000a00 */
[----:B------:R-:W1:Y:S07]  /*0b60*/  LDCU UR6, c[0x0][0x380] ;  /* 0x00007000ff0677ac */ /* 0x000e6e0008000800 */
[----:B------:R-:W2:Y:S08]  /*0b70*/  LDC.64 R6, c[0x0][0x390] ;  /* 0x0000e400ff067b82 */ /* 0x000eb00000000a00 */
[----:B------:R-:W3:Y:S01]  /*0b80*/  LDC.64 R12, c[0x0][0x398] ;  /* 0x0000e600ff0c7b82 */ /* 0x000ee20000000a00 */
[C---:B-1----:R-:W-:Y:S01]  /*0b90*/  IMAD R9, R17.reuse, UR6, R18 ;  /* 0x0000000611097c24 */ /* 0x042fe2000f8e0212 */
[----:B------:R-:W-:-:S03]  /*0ba0*/  IADD3 R17, PT, PT, R17, UR14, RZ ;  /* 0x0000000e11117c10 */ /* 0x000fc6000fffe0ff */
[----:B0-----:R-:W-:-:S06]  /*0bb0*/  IMAD.WIDE R4, R9, 0x8, R4 ;  /* 0x0000000809047825 */ /* 0x001fcc00078e0204 */
[----:B------:R-:W4:Y:S01]  /*0bc0*/  LDG.E.64 R4, desc[UR12][R4.64] ;  /* 0x0000000c04047981 */ /* 0x000f22000c1e1b00 */
[----:B--2---:R-:W-:-:S06]  /*0bd0*/  IMAD.WIDE R6, R9, 0x8, R6 ;  /* 0x0000000809067825 */ /* 0x004fcc00078e0206 */
[----:B------:R-:W4:Y:S01]  /*0be0*/  LDG.E.64 R6, desc[UR12][R6.64] ;  /* 0x0000000c06067981 */ /* 0x000f22000c1e1b00 */
[----:B---3--:R-:W-:-:S06]  /*0bf0*/  IMAD.WIDE.U32 R12, R17, 0x8, R12 ;  /* 0x00000008110c7825 */ /* 0x008fcc00078e000c */
[----:B------:R-:W2:Y:S01]  /*0c00*/  LDG.E.64 R12, desc[UR12][R12.64] ;  /* 0x0000000c0c0c7981 */ /* 0x000ea2000c1e1b00 */
[----:B----4-:R-:W-:-:S08]  /*0c10*/  DADD R8, R4, -R6 ;  /* 0x0000000004087229 */ /* 0x010fd00000000806 */
[----:B--2---:R-:W-:-:S11]  /*0c20*/  DFMA R10, R8, R12, R10 ;  /* 0x0000000c080a722b */ /* 0x004fd6000000000a */
.L_x_3:
[----:B------:R-:W0:Y:S08]  /*0c30*/  LDC R9, c[0x0][0x380] ;  /* 0x0000e000ff097b82 */ /* 0x000e300000000800 */
[----:B------:R-:W1:Y:S08]  /*0c40*/  LDC.64 R4, c[0x0][0x388] ;  /* 0x0000e200ff047b82 */ /* 0x000e700000000a00 */
[----:B------:R-:W2:Y:S01]  /*0c50*/  LDC.64 R6, c[0x0][0x390] ;  /* 0x0000e400ff067b82 */ /* 0x000ea20000000a00 */
[----:B0-----:R-:W-:-:S04]  /*0c60*/  IMAD R9, R9, UR4, R18 ;  /* 0x0000000409097c24 */ /* 0x001fc8000f8e0212 */
[----:B-1----:R-:W-:-:S06]  /*0c70*/  IMAD.WIDE R4, R9, 0x8, R4 ;  /* 0x0000000809047825 */ /* 0x002fcc00078e0204 */
[----:B------:R-:W3:Y:S01]  /*0c80*/  LDG.E.64 R4, desc[UR12][R4.64] ;  /* 0x0000000c04047981 */ /* 0x000ee2000c1e1b00 */
[----:B--2---:R-:W-:-:S06]  /*0c90*/  IMAD.WIDE R6, R9, 0x8, R6 ;  /* 0x0000000809067825 */ /* 0x004fcc00078e0206 */
[----:B------:R-:W3:Y:S01]  /*0ca0*/  LDG.E.64 R6, desc[UR12][R6.64] ;  /* 0x0000000c06067981 */ /* 0x000ee2000c1e1b00 */
[----:B------:R-:W-:-:S04]  /*0cb0*/  UIADD3 UR4, UPT, UPT, UR4, 0x1, URZ ;  /* 0x0000000104047890 */ /* 0x000fc8000fffe0ff */
[----:B------:R-:W-:Y:S01]  /*0cc0*/  UISETP.NE.AND UP1, UPT, UR4, UR15, UPT ;  /* 0x0000000f0400728c */ /* 0x000fe2000bf25270 */
[----:B---3--:R-:W-:-:S08]  /*0cd0*/  DADD R8, R4, -R6 ;  /* 0x0000000004087229 */ /* 0x008fd00000000806 */
[----:B------:R-:W-:Y:S01]  /*0ce0*/  DFMA R2, R8, R10, R2 ;  /* 0x0000000a0802722b */ /* 0x000fe20000000002 */
[----:B------:R-:W-:Y:S10]  /*0cf0*/  BRA.U UP1, `(.L_x_6) ;  /* 0xfffffff501147547 */ /* 0x000ff4000b83ffff */
[----:B------:R0:W1:Y:S02]  /*0d00*/  F2F.F32.F64 R0, R2 ;  /* 0x0000000200007310 */ /* 0x0000640000301000 */
.L_x_0:
[----:B01----:R-:W-:Y:S01]  /*0d10*/  IADD3 R2, PT, PT, R0, -0xd000000, RZ ;  /* 0xf300000000027810 */ /* 0x003fe20007ffe0ff */
[----:B------:R0:W1:Y:S01]  /*0d20*/  MUFU.RSQ R5, R0 ;  /* 0x0000000000057308 */ /* 0x0000620000001400 */
[----:B------:R-:W-:Y:S02]  /*0d30*/  BSSY.RECONVERGENT B0, `(.L_x_7) ;  /* 0x000000b000007945 */ /* 0x000fe40003800200 */
[----:B------:R-:W-:-:S13]  /*0d40*/  ISETP.GT.U32.AND P0, PT, R2, 0x727fffff, PT ;  /* 0x727fffff0200780c */ /* 0x000fda0003f04070 */
[----:B0-----:R-:W-:Y:S05]  /*0d50*/  @!P0 BRA `(.L_x_8) ;  /* 0x0000000000108947 */ /* 0x001fea0003800000 */
[----:B------:R-:W-:-:S07]  /*0d60*/  MOV R7, 0xd80 ;  /* 0x00000d8000077802 */ /* 0x000fce0000000f00 */
[----:B-1----:R-:W-:Y:S05]  /*0d70*/  CALL.REL.NOINC `($__internal_0_$__cuda_sm20_sqrt_rn_f32_slowpath) ;  /* 0x0000000000307944 */ /* 0x002fea0003c00000 */
[----:B------:R-:W-:Y:S01]  /*0d80*/  MOV R2, R0 ;  /* 0x0000000000027202 */ /* 0x000fe20000000f00 */
[----:B------:R-:W-:Y:S06]  /*0d90*/  BRA `(.L_x_9) ;  /* 0x0000000000107947 */ /* 0x000fec0003800000 */
.L_x_8:
[C---:B-1----:R-:W-:Y:S01]  /*0da0*/  FMUL.FTZ R3, R5.reuse, R0 ;  /* 0x0000000005037220 */ /* 0x042fe20000410000 */
[----:B------:R-:W-:-:S03]  /*0db0*/  FMUL.FTZ R2, R5, 0.5 ;  /* 0x3f00000005027820 */ /* 0x000fc60000410000 */
[----:B------:R-:W-:-:S04]  /*0dc0*/  FFMA R0, -R3, R3, R0 ;  /* 0x0000000303007223 */ /* 0x000fc80000000100 */
[----:B------:R-:W-:-:S07]  /*0dd0*/  FFMA R2, R0, R2, R3 ;  /* 0x0000000200027223 */ /* 0x000fce0000000003 */
.L_x_9:
[----:B------:R-:W-:Y:S05]  /*0de0*/  BSYNC.RECONVERGENT B0 ;  /* 0x0000000000007941 */ /* 0x000fea0003800200 */
.L_x_7:
[----:B------:R-:W0:Y:S01]  /*0df0*/  LDC.64 R4, c[0x0][0x3a0] ;  /* 0x0000e800ff047b82 */ /* 0x000e220000000a00 */
[----:B------:R-:W1:Y:S01]  /*0e00*/  F2F.F64.F32 R2, R2 ;  /* 0x0000000200027310 */ /* 0x000e620000201800 */
[----:B0-----:R-:W-:-:S05]  /*0e10*/  IMAD.WIDE R18, R18, 0x8, R4 ;  /* 0x0000000812127825 */ /* 0x001fca00078e0204 */
[----:B-1----:R-:W-:Y:S01]  /*0e20*/  STG.E.64 desc[UR12][R18.64], R2 ;  /* 0x0000000212007986 */ /* 0x002fe2000c101b0c */
[----:B------:R-:W-:Y:S05]  /*0e30*/  EXIT ;  /* 0x000000000000794d */ /* 0x000fea0003800000 */
        .weak           $__internal_0_$__cuda_sm20_sqrt_rn_f32_slowpath
        .type           $__internal_0_$__cuda_sm20_sqrt_rn_f32_slowpath,@function
        .size           $__internal_0_$__cuda_sm20_sqrt_rn_f32_slowpath,(.L_x_46 - $__internal_0_$__cuda_sm20_sqrt_rn_f32_slowpath)
$__internal_0_$__cuda_sm20_sqrt_rn_f32_slowpath:
[----:B------:R-:W-:-:S13]  /*0e40*/  LOP3.LUT P0, RZ, R0, 0x7fffffff, RZ, 0xc0, !PT ;  /* 0x7fffffff00ff7812 */ /* 0x000fda000780c0ff */
[----:B------:R-:W-:Y:S01]  /*0e50*/  @!P0 MOV R2, R0 ;  /* 0x0000000000028202 */ /* 0x000fe20000000f00 */
[----:B------:R-:W-:Y:S06]  /*0e60*/  @!P0 BRA `(.L_x_10) ;  /* 0x0000000000408947 */ /* 0x000fec0003800000 */
[----:B------:R-:W-:-:S13]  /*0e70*/  FSETP.GEU.FTZ.AND P0, PT, R0, RZ, PT ;  /* 0x000000ff0000720b */ /* 0x000fda0003f1e000 */
[----:B------:R-:W-:Y:S01]  /*0e80*/  @!P0 MOV R2, 0x7fffffff ;  /* 0x7fffffff00028802 */ /* 0x000fe20000000f00 */
[----:B------:R-:W-:Y:S06]  /*0e90*/  @!P0 BRA `(.L_x_10) ;  /* 0x0000000000348947 */ /* 0x000fec0003800000 */
[----:B------:R-:W-:-:S13]  /*0ea0*/  FSETP.GTU.FTZ.AND P0, PT, |R0|, +INF , PT ;  /* 0x7f8000000000780b */ /* 0x000fda0003f1c200 */
[----:B------:R-:W-:Y:S01]  /*0eb0*/  @P0 FADD.FTZ R2, R0, 1 ;  /* 0x3f80000000020421 */ /* 0x000fe20000010000 */
[----:B------:R-:W-:Y:S06]  /*0ec0*/  @P0 BRA `(.L_x_10) ;  /* 0x0000000000280947 */ /* 0x000fec0003800000 */
[----:B------:R-:W-:-:S13]  /*0ed0*/  FSETP.NEU.FTZ.AND P0, PT, |R0|, +INF , PT ;  /* 0x7f8000000000780b */ /* 0x000fda0003f1d200 */
[----:B------:R-:W-:-:S04]  /*0ee0*/  @P0 FFMA R3, R0, 1.84467440737095516160e+19, RZ ;  /* 0x5f80000000030823 */ /* 0x000fc800000000ff */
[----:B------:R-:W0:Y:S02]  /*0ef0*/  @P0 MUFU.RSQ R2, R3 ;  /* 0x0000000300020308 */ /* 0x000e240000001400 */
[----:B0-----:R-:W-:Y:S01]  /*0f00*/  @P0 FMUL.FTZ R4, R3, R2 ;  /* 0x0000000203040220 */ /* 0x001fe20000410000 */
[----:B------:R-:W-:Y:S01]  /*0f10*/  @P0 FMUL.FTZ R6, R2, 0.5 ;  /* 0x3f00000002060820 */ /* 0x000fe20000410000 */
[----:B------:R-:W-:Y:S02]  /*0f20*/  @!P0 MOV R2, R0 ;  /* 0x0000000000028202 */ /* 0x000fe40000000f00 */
[----:B------:R-:W-:-:S04]  /*0f30*/  @P0 FADD.FTZ R5, -R4, -RZ ;  /* 0x800000ff04050221 */ /* 0x000fc80000010100 */
[----:B------:R-:W-:-:S04]  /*0f40*/  @P0 FFMA R5, R4, R5, R3 ;  /* 0x0000000504050223 */ /* 0x000fc80000000003 */
[----:B------:R-:W-:-:S04]  /*0f50*/  @P0 FFMA R5, R5, R6, R4 ;  /* 0x0000000605050223 */ /* 0x000fc80000000004 */
[----:B------:R-:W-:-:S07]  /*0f60*/  @P0 FMUL.FTZ R2, R5, 2.3283064365386962891e-10 ;  /* 0x2f80000005020820 */ /* 0x000fce0000410000 */
.L_x_10:
[----:B------:R-:W-:Y:S01]  /*0f70*/  HFMA2 R3, -RZ, RZ, 0, 0 ;  /* 0x00000000ff037431 */ /* 0x000fe200000001ff */
[----:B------:R-:W-:Y:S02]  /*0f80*/  MOV R0, R2 ;  /* 0x0000000200007202 */ /* 0x000fe40000000f00 */
[----:B------:R-:W-:-:S04]  /*0f90*/  MOV R2, R7 ;  /* 0x0000000700027202 */ /* 0x000fc80000000f00 */
[----:B------:R-:W-:Y:S05]  /*0fa0*/  RET.REL.NODEC R2 `(_Z11dMahaDoubleiiPKdS0_S0_Pd) ;  /* 0xfffffff002147950 */ /* 0x000fea0003c3ffff */
.L_x_11:
[----:B------:R-:W-:-:S00]  /*0fb0*/  BRA `(.L_x_11) ;  /* 0xfffffffc00fc7947 */ /* 0x000fc0000383ffff */
[----:B------:R-:W-:-:S00]  /*0fc0*/  NOP ;  /* 0x0000000000007918 */ /* 0x000fc00000000000 */
        /* <DEDUP_REMOVED lines=11> */
.L_x_46:


//--------------------- .text._Z19ddMahalanobisHelperiiPKdS0_S0_PdS1_S1_ --------------------------
	.section	.text._Z19ddMahalanobisHelperiiPKdS0_S0_PdS1_S1_,"ax",@progbits
	.align	128
        .global         _Z19ddMahalanobisHelperiiPKdS0_S0_PdS1_S1_
        .type           _Z19ddMahalanobisHelperiiPKdS0_S0_PdS1_S1_,@function
        .size           _Z19ddMahalanobisHelperiiPKdS0_S0_PdS1_S1_,(.L_x_47 - _Z19ddMahalanobisHelperiiPKdS0_S0_PdS1_S1_)
        .other          _Z19ddMahalanobisHelperiiPKdS0_S0_PdS1_S1_,@"STO_CUDA_ENTRY STV_DEFAULT"
_Z19ddMahalanobisHelperiiPKdS0_S0_PdS1_S1_:
.text._Z19ddMahalanobisHelperiiPKdS0_S0_PdS1_S1_:
[----:B------:R-:W-:Y:S01]  /*0000*/  LDC R1, c[0x0][0x37c] ;  /* 0x0000df00ff017b82 */ /* 0x000fe20000000800 */
[----:B------:R-:W0:Y:S01]  /*0010*/  S2R R0, SR_CTAID.X ;  /* 0x0000000000007919 */ /* 0x000e220000002500 */
[----:B------:R-:W0:Y:S01]  /*0020*/  LDCU UR4, c[0x0][0x360] ;  /* 0x00006c00ff0477ac */ /* 0x000e220008000800 */
[----:B------:R-:W0:Y:S01]  /*0030*/  S2R R3, SR_TID.X ;  /* 0x0000000000037919 */ /* 0x000e220000002100 */
[----:B------:R-:W1:Y:S01]  /*0040*/  LDCU UR5, c[0x0][0x380] ;  /* 0x00007000ff0577ac */ /* 0x000e620008000800 */
[----:B0-----:R-:W-:Y:S01]  /*0050*/  IMAD R0, R0, UR4, R3 ;  /* 0x0000000400007c24 */ /* 0x001fe2000f8e0203 */
[----:B-1----:R-:W-:-:S04]  /*0060*/  MOV R3, UR5 ;  /* 0x0000000500037c02 */ /* 0x002fc80008000f00 */
[----:B------:R-:W-:-:S13]  /*0070*/  ISETP.GE.AND P0, PT, R0, R3, PT ;  /* 0x000000030000720c */ /* 0x000fda0003f06270 */
[----:B------:R-:W-:Y:S05]  /*0080*/  @P0 EXIT ;  /* 0x000000000000094d */ /* 0x000fea0003800000 */
[----:B------:R-:W0:Y:S01]  /*0090*/  LDCU UR4, c[0x0][0x384] ;  /* 0x00007080ff0477ac */ /* 0x000e220008000800 */
[----:B------:R-:W-:Y:S01]  /*00a0*/  IMAD.MOV.U32 R2, RZ, RZ, RZ ;  /* 0x000000ffff027224 */ /* 0x000fe200078e00ff */
[----:B------:R-:W1:Y:S01]  /*00b0*/  LDCU.64 UR6, c[0x0][0x358] ;  /* 0x00006b00ff0677ac */ /* 0x000e620008000a00 */
[----:B0-----:R-:W-:-:S09]  /*00c0*/  UISETP.GE.AND UP0, UPT, UR4, 0x1, UPT ;  /* 0x000000010400788c */ /* 0x001fd2000bf06270 */
[----:B-1----:R-:W-:Y:S05]  /*00d0*/  BRA.U !UP0, `(.L_x_12) ;  /* 0x0000001d08307547 */ /* 0x002fea000b800000 */
[----:B------:R-:W0:Y:S01]  /*00e0*/  LDCU.64 UR8, c[0x0][0x3a0] ;  /* 0x00007400ff0877ac */ /* 0x000e220008000a00 */
[----:B------:R-:W-:Y:S01]  /*00f0*/  IMAD R10, R0, UR4, RZ ;  /* 0x00000004000a7c24 */ /* 0x000fe2000f8e02ff */
[----:B------:R-:W-:-:S04]  /*0100*/  UISETP.GE.U32.AND UP0, UPT, UR4, 0x8, UPT ;  /* 0x000000080400788c */ /* 0x000fc8000bf06070 */
[----:B------:R-:W-:Y:S01]  /*0110*/  SHF.R.S32.HI R5, RZ, 0x1f, R10 ;  /* 0x0000001fff057819 */ /* 0x000fe2000001140a */
[----:B------:R-:W-:Y:S01]  /*0120*/  ULOP3.LUT UR5, UR4, 0x7, URZ, 0xc0, !UPT ;  /* 0x0000000704057892 */ /* 0x000fe2000f8ec0ff */
[C---:B------:R-:W-:Y:S02]  /*0130*/  SHF.L.U32 R8, R10.reuse, 0x3, RZ ;  /* 0x000000030a087819 */ /* 0x040fe400000006ff */
[----:B------:R-:W-:Y:S01]  /*0140*/  SHF.L.U64.HI R4, R10, 0x3, R5 ;  /* 0x000000030a047819 */ /* 0x000fe20000010205 */
[----:B------:R-:W-:Y:S01]  /*0150*/  IMAD.MOV.U32 R5, RZ, RZ, RZ ;  /* 0x000000ffff057224 */ /* 0x000fe200078e00ff */
[----:B------:R-:W-:Y:S01]  /*0160*/  UISETP.NE.AND UP1, UPT, UR5, URZ, UPT ;  /* 0x000000ff0500728c */ /* 0x000fe2000bf25270 */
[----:B0-----:R-:W-:-:S04]  /*0170*/  IADD3 R12, P0, PT, R8, UR8, RZ ;  /* 0x00000008080c7c10 */ /* 0x001fc8000ff1e0ff */
[----:B------:R-:W-:Y:S01]  /*0180*/  IADD3.X R13, PT, PT, R4, UR9, RZ, P0, !PT ;  /* 0x00000009040d7c10 */ /* 0x000fe200087fe4ff */
[----:B------:R-:W-:Y:S08]  /*0190*/  BRA.U !UP0, `(.L_x_13) ;  /* 0x0000000108ec7547 */ /* 0x000ff0000b800000 */
[----:B------:R-:W-:Y:S01]  /*01a0*/  ULOP3.LUT UR4, UR4, 0x7ffffff8, URZ, 0xc0, !UPT ;  /* 0x7ffffff804047892 */ /* 0x000fe2000f8ec0ff */
[----:B------:R-:W-:-:S05]  /*01b0*/  HFMA2 R2, -RZ, RZ, 0, 0 ;  /* 0x00000000ff027431 */ /* 0x000fca00000001ff */
[----:B------:R-:W-:-:S07]  /*01c0*/  IMAD.U32 R5, RZ, RZ, UR4 ;  /* 0x00000004ff057e24 */ /* 0x000fce000f8e00ff */
.L_x_14:
[----:B------:R-:W0:Y:S08]  /*01d0*/  LDC R3, c[0x0][0x380] ;  /* 0x0000e000ff037b82 */ /* 0x000e300000000800 */
[----:B------:R-:W1:Y:S08]  /*01e0*/  LDC.64 R22, c[0x0][0x388] ;  /* 0x0000e200ff167b82 */ /* 0x000e700000000a00 */
[----:B--2---:R-:W2:Y:S01]  /*01f0*/  LDC.64 R14, c[0x0][0x390] ;  /* 0x0000e400ff0e7b82 */ /* 0x004ea20000000a00 */
[----:B0-----:R-:W-:-:S04]  /*0200*/  IMAD R7, R2, R3, R0 ;  /* 0x0000000302077224 */ /* 0x001fc800078e0200 */
[----:B-1----:R-:W-:-:S04]  /*0210*/  IMAD.WIDE R22, R7, 0x8, R22 ;  /* 0x0000000807167825 */ /* 0x002fc800078e0216 */
[----:B--2---:R-:W-:Y:S02]  /*0220*/  IMAD.WIDE R14, R7, 0x8, R14 ;  /* 0x00000008070e7825 */ /* 0x004fe400078e020e */
[----:B------:R-:W2:Y:S04]  /*0230*/  LDG.E.64 R6, desc[UR6][R22.64] ;  /* 0x0000000616067981 */ /* 0x000ea8000c1e1b00 */
[----:B------:R-:W2:Y:S01]  /*0240*/  LDG.E.64 R16, desc[UR6][R14.64] ;  /* 0x000000060e107981 */ /* 0x000ea2000c1e1b00 */
[----:B------:R-:W-:Y:S01]  /*0250*/  IMAD.WIDE R18, R3, 0x8, R22 ;  /* 0x0000000803127825 */ /* 0x000fe200078e0216 */
[----:B--2---:R-:W-:-:S03]  /*0260*/  DADD R26, R6, -R16 ;  /* 0x00000000061a7229 */ /* 0x004fc60000000810 */
[----:B------:R-:W-:-:S04]  /*0270*/  IMAD.WIDE.U32 R6, R2, 0x8, R12 ;  /* 0x0000000802067825 */ /* 0x000fc800078e000c */
[C---:B------:R-:W-:Y:S01]  /*0280*/  IMAD.WIDE R16, R3.reuse, 0x8, R14 ;  /* 0x0000000803107825 */ /* 0x040fe200078e020e */
[----:B------:R0:W-:Y:S04]  /*0290*/  STG.E.64 desc[UR6][R6.64], R26 ;  /* 0x0000001a06007986 */ /* 0x0001e8000c101b06 */
[----:B------:R-:W2:Y:S04]  /*02a0*/  LDG.E.64 R20, desc[UR6][R18.64] ;  /* 0x0000000612147981 */ /* 0x000ea8000c1e1b00 */
[----:B------:R-:W2:Y:S01]  /*02b0*/  LDG.E.64 R24, desc[UR6][R16.64] ;  /* 0x0000000610187981 */ /* 0x000ea2000c1e1b00 */
[----:B------:R-:W-:Y:S01]  /*02c0*/  IMAD.WIDE R22, R3, 0x8, R16 ;  /* 0x0000000803167825 */ /* 0x000fe200078e0210 */
[----:B--2---:R-:W-:-:S03]  /*02d0*/  DADD R28, R20, -R24 ;  /* 0x00000000141c7229 */ /* 0x004fc60000000818 */
[----:B------:R-:W-:-:S04]  /*02e0*/  IMAD.WIDE R20, R3, 0x8, R18 ;  /* 0x0000000803147825 */ /* 0x000fc800078e0212 */
[----:B------:R-:W-:Y:S04]  /*02f0*/  STG.E.64 desc[UR6][R6.64+0x8], R28 ;  /* 0x0000081c06007986 */ /* 0x000fe8000c101b06 */
[----:B------:R-:W0:Y:S04]  /*0300*/  LDG.E.64 R14, desc[UR6][R20.64] ;  /* 0x00000006140e7981 */ /* 0x000e28000c1e1b00 */
[----:B------:R-:W0:Y:S02]  /*0310*/  LDG.E.64 R24, desc[UR6][R22.64] ;  /* 0x0000000616187981 */ /* 0x000e24000c1e1b00 */
[----:B0-----:R-:W-:Y:S01]  /*0320*/  DADD R26, R14, -R24 ;  /* 0x000000000e1a7229 */ /* 0x001fe20000000818 */
[----:B------:R-:W-:-:S04]  /*0330*/  IMAD.WIDE R24, R3, 0x8, R20 ;  /* 0x0000000803187825 */ /* 0x000fc800078e0214 */
[C---:B------:R-:W-:Y:S02]  /*0340*/  IMAD.WIDE R14, R3.reuse, 0x8, R22 ;  /* 0x00000008030e7825 */ /* 0x040fe400078e0216 */
[----:B------:R0:W-:Y:S04]  /*0350*/  STG.E.64 desc[UR6][R6.64+0x10], R26 ;  /* 0x0000101a06007986 */ /* 0x0001e8000c101b06 */
[----:B------:R-:W0:Y:S04]  /*0360*/  LDG.E.64 R16, desc[UR6][R24.64] ;  /* 0x0000000618107981 */ /* 0x000e28000c1e1b00 */
[----:B------:R-:W0:Y:S02]  /*0370*/  LDG.E.64 R18, desc[UR6][R14.64] ;  /* 0x000000060e127981 */ /* 0x000e24000c1e1b00 */
[----:B0-----:R-:W-:Y:S01]  /*0380*/  DADD R26, R16, -R18 ;  /* 0x00000000101a7229 */ /* 0x001fe20000000812 */
[----:B------:R-:W-:-:S04]  /*0390*/  IMAD.WIDE R16, R3, 0x8, R24 ;  /* 0x0000000803107825 */ /* 0x000fc800078e0218 */
[C---:B------:R-:W-:Y:S02]  /*03a0*/  IMAD.WIDE R18, R3.reuse, 0x8, R14 ;  /* 0x0000000803127825 */ /* 0x040fe400078e020e */
[----:B------:R0:W-:Y:S04]  /*03b0*/  STG.E.64 desc[UR6][R6.64+0x18], R26 ;  /* 0x0000181a06007986 */ /* 0x0001e8000c101b06 */
[----:B------:R-:W2:Y:S04]  /*03c0*/  LDG.E.64 R20, desc[UR6][R16.64] ;  /* 0x0000000610147981 */ /* 0x000ea8000c1e1b00 */
[----:B------:R-:W2:Y:S02]  /*03d0*/  LDG.E.64 R22, desc[UR6][R18.64] ;  /* 0x0000000612167981 */ /* 0x000ea4000c1e1b00 */
[----:B--2---:R-:W-:Y:S01]  /*03e0*/  DADD R28, R20, -R22 ;  /* 0x00000000141c7229 */ /* 0x004fe20000000816 */
        /* <DEDUP_REMOVED lines=9> */
[----:B------:R-:W3:Y:S04]  /*0480*/  LDG.E.64 R18, desc[UR6][R14.64] ;  /* 0x000000060e127981 */ /* 0x000ee8000c1e1b00 */
[----:B0-----:R-:W3:Y:S01]  /*0490*/  LDG.E.64 R26, desc[UR6][R24.64] ;  /* 0x00000006181a7981 */ /* 0x001ee2000c1e1b00 */
[----:B-1----:R-:W-:Y:S01]  /*04a0*/  IMAD.WIDE R28, R3, 0x8, R24 ;  /* 0x00000008031c7825 */ /* 0x002fe200078e0218 */
[----:B---3--:R-:W-:-:S03]  /*04b0*/  DADD R18, R18, -R26 ;  /* 0x0000000012127229 */ /* 0x008fc6000000081a */
[----:B------:R-:W-:-:S04]  /*04c0*/  IMAD.WIDE R26, R3, 0x8, R14 ;  /* 0x00000008031a7825 */ /* 0x000fc800078e020e */
[----:B------:R2:W-:Y:S04]  /*04d0*/  STG.E.64 desc[UR6][R6.64+0x30], R18 ;  /* 0x0000301206007986 */ /* 0x0005e8000c101b06 */
[----:B------:R-:W3:Y:S04]  /*04e0*/  LDG.E.64 R26, desc[UR6][R26.64] ;  /* 0x000000061a1a7981 */ /* 0x000ee8000c1e1b00 */
[----:B------:R-:W3:Y:S01]  /*04f0*/  LDG.E.64 R28, desc[UR6][R28.64] ;  /* 0x000000061c1c7981 */ /* 0x000ee2000c1e1b00 */
[----:B------:R-:W-:-:S04]  /*0500*/  IADD3 R2, PT, PT, R2, 0x8, RZ ;  /* 0x0000000802027810 */ /* 0x000fc80007ffe0ff */
[----:B------:R-:W-:Y:S01]  /*0510*/  ISETP.NE.AND P0, PT, R2, R5, PT ;  /* 0x000000050200720c */ /* 0x000fe20003f05270 */
[----:B---3--:R-:W-:-:S07]  /*0520*/  DADD R20, R26, -R28 ;  /* 0x000000001a147229 */ /* 0x008fce000000081c */
[----:B------:R2:W-:Y:S05]  /*0530*/  STG.E.64 desc[UR6][R6.64+0x38], R20 ;  /* 0x0000381406007986 */ /* 0x0005ea000c101b06 */
[----:B------:R-:W-:Y:S05]  /*0540*/  @P0 BRA `(.L_x_14) ;  /* 0xfffffffc00200947 */ /* 0x000fea000383ffff */
.L_x_13:
[----:B------:R-:W-:Y:S05]  /*0550*/  BRA.U !UP1, `(.L_x_15) ;  /* 0x0000000509047547 */ /* 0x000fea000b800000 */
[----:B------:R-:W0:Y:S01]  /*0560*/  LDC R2, c[0x0][0x384] ;  /* 0x0000e100ff027b82 */ /* 0x000e220000000800 */
[----:B------:R-:W-:Y:S01]  /*0570*/  UISETP.GE.U32.AND UP0, UPT, UR5, 0x4, UPT ;  /* 0x000000040500788c */ /* 0x000fe2000bf06070 */
[----:B0-----:R-:W-:-:S04]  /*0580*/  LOP3.LUT R9, R2, 0x3, RZ, 0xc0, !PT ;  /* 0x0000000302097812 */ /* 0x001fc800078ec0ff */
[----:B------:R-:W-:-:S04]  /*0590*/  ISETP.NE.AND P0, PT, R9, RZ, PT ;  /* 0x000000ff0900720c */ /* 0x000fc80003f05270 */
[----:B------:R-:W-:Y:S09]  /*05a0*/  BRA.U !UP0, `(.L_x_16) ;  /* 0x0000000108747547 */ /* 0x000ff2000b800000 */
[----:B------:R-:W0:Y:S01]  /*05b0*/  LDC.64 R26, c[0x0][0x388] ;  /* 0x0000e200ff1a7b82 */ /* 0x000e220000000a00 */
[----:B--2---:R-:W-:-:S07]  /*05c0*/  IMAD R7, R5, R3, R0 ;  /* 0x0000000305077224 */ /* 0x004fce00078e0200 */
[----:B------:R-:W1:Y:S01]  /*05d0*/  LDC.64 R24, c[0x0][0x390] ;  /* 0x0000e400ff187b82 */ /* 0x000e620000000a00 */
[----:B0-----:R-:W-:-:S05]  /*05e0*/  IMAD.WIDE R26, R7, 0x8, R26 ;  /* 0x00000008071a7825 */ /* 0x001fca00078e021a */
[----:B------:R-:W2:Y:S01]  /*05f0*/  LDG.E.64 R14, desc[UR6][R26.64] ;  /* 0x000000061a0e7981 */ /* 0x000ea2000c1e1b00 */
[----:B-1----:R-:W-:-:S05]  /*0600*/  IMAD.WIDE R24, R7, 0x8, R24 ;  /* 0x0000000807187825 */ /* 0x002fca00078e0218 */
[----:B------:R-:W2:Y:S01]  /*0610*/  LDG.E.64 R6, desc[UR6][R24.64] ;  /* 0x0000000618067981 */ /* 0x000ea2000c1e1b00 */
[----:B------:R-:W-:-:S04]  /*0620*/  IMAD.WIDE R16, R3, 0x8, R26 ;  /* 0x0000000803107825 */ /* 0x000fc800078e021a */
[----:B------:R-:W-:Y:S01]  /*0630*/  IMAD.WIDE R18, R3, 0x8, R24 ;  /* 0x0000000803127825 */ /* 0x000fe200078e0218 */
[----:B--2---:R-:W-:-:S03]  /*0640*/  DADD R14, R14, -R6 ;  /* 0x000000000e0e7229 */ /* 0x004fc60000000806 */
[----:B------:R-:W-:-:S05]  /*0650*/  IMAD.WIDE.U32 R6, R5, 0x8, R12 ;  /* 0x0000000805067825 */ /* 0x000fca00078e000c */
[----:B------:R0:W-:Y:S04]  /*0660*/  STG.E.64 desc[UR6][R6.64], R14 ;  /* 0x0000000e06007986 */ /* 0x0001e8000c101b06 */
[----:B------:R-:W2:Y:S04]  /*0670*/  LDG.E.64 R20, desc[UR6][R16.64] ;  /* 0x0000000610147981 */ /* 0x000ea8000c1e1b00 */
[----:B------:R-:W2:Y:S01]  /*0680*/  LDG.E.64 R22, desc[UR6][R18.64] ;  /* 0x0000000612167981 */ /* 0x000ea2000c1e1b00 */
[----:B------:R-:W-:Y:S01]  /*0690*/  IMAD.WIDE R26, R3, 0x8, R18 ;  /* 0x00000008031a7825 */ /* 0x000fe200078e0212 */
[----:B--2---:R-:W-:-:S03]  /*06a0*/  DADD R20, R20, -R22 ;  /* 0x0000000014147229 */ /* 0x004fc60000000816 */
[----:B------:R-:W-:-:S04]  /*06b0*/  IMAD.WIDE R22, R3, 0x8, R16 ;  /* 0x0000000803167825 */ /* 0x000fc800078e0210 */
[----:B------:R1:W-:Y:S04]  /*06c0*/  STG.E.64 desc[UR6][R6.64+0x8], R20 ;  /* 0x0000081406007986 */ /* 0x0003e8000c101b06 */
[----:B------:R-:W2:Y:S04]  /*06d0*/  LDG.E.64 R24, desc[UR6][R22.64] ;  /* 0x0000000616187981 */ /* 0x000ea8000c1e1b00 */
[----:B------:R-:W2:Y:S01]  /*06e0*/  LDG.E.64 R28, desc[UR6][R26.64] ;  /* 0x000000061a1c7981 */ /* 0x000ea2000c1e1b00 */
[----:B0-----:R-:W-:Y:S01]  /*06f0*/  IMAD.WIDE R14, R3, 0x8, R26 ;  /* 0x00000008030e7825 */ /* 0x001fe200078e021a */
[----:B--2---:R-:W-:-:S03]  /*0700*/  DADD R24, R24, -R28 ;  /* 0x0000000018187229 */ /* 0x004fc6000000081c */
[----:B------:R-:W-:-:S04]  /*0710*/  IMAD.WIDE R28, R3, 0x8, R22 ;  /* 0x00000008031c7825 */ /* 0x000fc800078e0216 */
[----:B------:R1:W-:Y:S04]  /*0720*/  STG.E.64 desc[UR6][R6.64+0x10], R24 ;  /* 0x0000101806007986 */ /* 0x0003e8000c101b06 */
[----:B------:R-:W2:Y:S04]  /*0730*/  LDG.E.64 R28, desc[UR6][R28.64] ;  /* 0x000000061c1c7981 */ /* 0x000ea8000c1e1b00 */
[----:B------:R-:W2:Y:S01]  /*0740*/  LDG.E.64 R14, desc[UR6][R14.64] ;  /* 0x000000060e0e7981 */ /* 0x000ea2000c1e1b00 */
[----:B------:R-:W-:Y:S01]  /*0750*/  VIADD R5, R5, 0x4 ;  /* 0x0000000405057836 */ /* 0x000fe20000000000 */
[----:B--2---:R-:W-:-:S07]  /*0760*/  DADD R16, R28, -R14 ;  /* 0x000000001c107229 */ /* 0x004fce000000080e */
[----:B------:R1:W-:Y:S04]  /*0770*/  STG.E.64 desc[UR6][R6.64+0x18], R16 ;  /* 0x0000181006007986 */ /* 0x0003e8000c101b06 */
.L_x_16:
[----:B------:R-:W-:Y:S05]  /*0780*/  @!P0 BRA `(.L_x_15) ;  /* 0x0000000000788947 */ /* 0x000fea0003800000 */
[----:B------:R-:W-:-:S13]  /*0790*/  ISETP.NE.AND P0, PT, R9, 0x1, PT ;  /* 0x000000010900780c */ /* 0x000fda0003f05270 */
[----:B------:R-:W0:Y:S01]  /*07a0*/  @P0 LDC.64 R14, c[0x0][0x388] ;  /* 0x0000e200ff0e0b82 */ /* 0x000e220000000a00 */
[----:B-12---:R-:W-:-:S07]  /*07b0*/  @P0 IMAD R7, R5, R3, R0 ;  /* 0x0000000305070224 */ /* 0x006fce00078e0200 */
[----:B------:R-:W1:Y:S01]  /*07c0*/  @P0 LDC.64 R16, c[0x0][0x390] ;  /* 0x0000e400ff100b82 */ /* 0x000e620000000a00 */
[----:B0-----:R-:W-:-:S04]  /*07d0*/  @P0 IMAD.WIDE R14, R7, 0x8, R14 ;  /* 0x00000008070e0825 */ /* 0x001fc800078e020e */
[----:B-1----:R-:W-:Y:S02]  /*07e0*/  @P0 IMAD.WIDE R16, R7, 0x8, R16 ;  /* 0x0000000807100825 */ /* 0x002fe400078e0210 */
[----:B------:R0:W2:Y:S04]  /*07f0*/  @P0 LDG.E.64 R6, desc[UR6][R14.64] ;  /* 0x000000060e060981 */ /* 0x0000a8000c1e1b00 */
[----:B------:R-:W2:Y:S01]  /*0800*/  @P0 LDG.E.64 R18, desc[UR6][R16.64] ;  /* 0x0000000610120981 */ /* 0x000ea2000c1e1b00 */
[----:B------:R-:W-:-:S04]  /*0810*/  @P0 IMAD.WIDE R20, R3, 0x8, R16 ;  /* 0x0000000803140825 */ /* 0x000fc800078e0210 */
[----:B------:R-:W-:Y:S01]  /*0820*/  @P0 IMAD.WIDE R24, R3, 0x8, R14 ;  /* 0x0000000803180825 */ /* 0x000fe200078e020e */
[----:B------:R-:W-:-:S04]  /*0830*/  LOP3.LUT R2, R2, 0x1, RZ, 0xc0, !PT ;  /* 0x0000000102027812 */ /* 0x000fc800078ec0ff */
[----:B------:R-:W-:-:S13]  /*0840*/  ISETP.NE.U32.AND P1, PT, R2, 0x1, PT ;  /* 0x000000010200780c */ /* 0x000fda0003f25070 */
[----:B------:R-:W1:Y:S08]  /*0850*/  @!P1 LDC.64 R26, c[0x0][0x388] ;  /* 0x0000e200ff1a9b82 */ /* 0x000e700000000a00 */
[----:B0-----:R-:W0:Y:S01]  /*0860*/  @!P1 LDC.64 R14, c[0x0][0x390] ;  /* 0x0000e400ff0e9b82 */ /* 0x001e220000000a00 */
[----:B--2---:R-:W-:Y:S01]  /*0870*/  @P0 DADD R22, R6, -R18 ;  /* 0x0000000006160229 */ /* 0x004fe20000000812 */
[----:B------:R-:W-:-:S06]  /*0880*/  @P0 IMAD.WIDE.U32 R6, R5, 0x8, R12 ;  /* 0x0000000805060825 */ /* 0x000fcc00078e000c */
[----:B------:R3:W-:Y:S04]  /*0890*/  @P0 STG.E.64 desc[UR6][R6.64], R22 ;  /* 0x0000001606000986 */ /* 0x0007e8000c101b06 */
[----:B------:R-:W2:Y:S04]  /*08a0*/  @P0 LDG.E.64 R18, desc[UR6][R24.64] ;  /* 0x0000000618120981 */ /* 0x000ea8000c1e1b00 */
[----:B------:R-:W2:Y:S01]  /*08b0*/  @P0 LDG.E.64 R20, desc[UR6][R20.64] ;  /* 0x0000000614140981 */ /* 0x000ea2000c1e1b00 */
[----:B------:R-:W-:-:S05]  /*08c0*/  @P0 IADD3 R5, PT, PT, R5, 0x2, RZ ;  /* 0x0000000205050810 */ /* 0x000fca0007ffe0ff */
[----:B------:R-:W-:-:S04]  /*08d0*/  @!P1 IMAD R9, R5, R3, R0 ;  /* 0x0000000305099224 */ /* 0x000fc800078e0200 */
[----:B-1----:R-:W-:-:S04]  /*08e0*/  @!P1 IMAD.WIDE R2, R9, 0x8, R26 ;  /* 0x0000000809029825 */ /* 0x002fc800078e021a */
[----:B0-----:R-:W-:Y:S01]  /*08f0*/  @!P1 IMAD.WIDE R14, R9, 0x8, R14 ;  /* 0x00000008090e9825 */ /* 0x001fe200078e020e */
[----:B--2---:R-:W-:-:S07]  /*0900*/  @P0 DADD R18, R18, -R20 ;  /* 0x0000000012120229 */ /* 0x004fce0000000814 */
[----:B------:R3:W-:Y:S04]  /*0910*/  @P0 STG.E.64 desc[UR6][R6.64+0x8], R18 ;  /* 0x0000081206000986 */ /* 0x0007e8000c101b06 */
[----:B------:R-:W2:Y:S04]  /*0920*/  @!P1 LDG.E.64 R2, desc[UR6][R2.64] ;  /* 0x0000000602029981 */ /* 0x000ea8000c1e1b00 */
[----:B------:R-:W2:Y:S01]  /*0930*/  @!P1 LDG.E.64 R14, desc[UR6][R14.64] ;  /* 0x000000060e0e9981 */ /* 0x000ea2000c1e1b00 */
[----:B------:R-:W-:Y:S01]  /*0940*/  @!P1 IMAD.WIDE.U32 R20, R5, 0x8, R12 ;  /* 0x0000000805149825 */ /* 0x000fe200078e000c */
[----:B--2---:R-:W-:-:S07]  /*0950*/  @!P1 DADD R16, R2, -R14 ;  /* 0x0000000002109229 */ /* 0x004fce000000080e */
[----:B------:R3:W-:Y:S04]  /*0960*/  @!P1 STG.E.64 desc[UR6][R20.64], R16 ;  /* 0x0000001014009986 */ /* 0x0007e8000c101b06 */
.L_x_15:
[----:B-123--:R-:W0:Y:S01]  /*0970*/  LDC R7, c[0x0][0x384] ;  /* 0x0000e100ff077b82 */ /* 0x00ee220000000800 */
[----:B------:R-:W1:Y:S01]  /*0980*/  LDCU.128 UR8, c[0x0][0x3a0] ;  /* 0x00007400ff0877ac */ /* 0x000e620008000c00 */
[----:B------:R-:W-:-:S03]  /*0990*/  IMAD.WIDE R10, R10, 0x8, RZ ;  /* 0x000000080a0a7825 */ /* 0x000fc600078e02ff */
[----:B------:R-:W-:-:S05]  /*09a0*/  IADD3 R2, P1, PT, R10, 0x40, RZ ;  /* 0x000000400a027810 */ /* 0x000fca0007f3e0ff */
[----:B------:R-:W-:Y:S01]  /*09b0*/  IMAD.X R5, RZ, RZ, R11, P1 ;  /* 0x000000ffff057224 */ /* 0x000fe200008e060b */
[----:B-1----:R-:W-:Y:S02]  /*09c0*/  IADD3 R8, P0, PT, R8, UR10, RZ ;  /* 0x0000000a08087c10 */ /* 0x002fe4000ff1e0ff */
[----:B------:R-:W-:Y:S02]  /*09d0*/  IADD3 R2, P2, PT, R2, UR8, RZ ;  /* 0x0000000802027c10 */ /* 0x000fe4000ff5e0ff */
[----:B------:R-:W-:Y:S02]  /*09e0*/  IADD3.X R9, PT, PT, R4, UR11, RZ, P0, !PT ;  /* 0x0000000b04097c10 */ /* 0x000fe400087fe4ff */
[C---:B0-----:R-:W-:Y:S02]  /*09f0*/  LOP3.LUT R3, R7.reuse, 0x7ffffff0, RZ, 0xc0, !PT ;  /* 0x7ffffff007037812 */ /* 0x041fe400078ec0ff */
[----:B------:R-:W-:Y:S02]  /*0a00*/  LOP3.LUT R6, R7, 0xf, RZ, 0xc0, !PT ;  /* 0x0000000f07067812 */ /* 0x000fe400078ec0ff */
[----:B------:R-:W-:Y:S01]  /*0a10*/  IADD3.X R5, PT, PT, R5, UR9, RZ, P2, !PT ;  /* 0x0000000905057c10 */ /* 0x000fe200097fe4ff */
[----:B------:R-:W-:Y:S01]  /*0a20*/  IMAD.MOV R24, RZ, RZ, -R3 ;  /* 0x000000ffff187224 */ /* 0x000fe200078e0a03 */
[----:B------:R-:W-:-:S02]  /*0a30*/  MOV R4, RZ ;  /* 0x000000ff00047202 */ /* 0x000fc40000000f00 */
[----:B------:R-:W-:-:S07]  /*0a40*/  LOP3.LUT R7, R7, 0x3, RZ, 0xc0, !PT ;  /* 0x0000000307077812 */ /* 0x000fce00078ec0ff */
.L_x_22:
[----:B------:R-:W0:Y:S01]  /*0a50*/  LDCU UR8, c[0x0][0x384] ;  /* 0x00007080ff0877ac */ /* 0x000e220008000800 */
[----:B------:R-:W-:Y:S02]  /*0a60*/  MOV R26, RZ ;  /* 0x000000ff001a7202 */ /* 0x000fe40000000f00 */
[----:B------:R-:W-:Y:S01]  /*0a70*/  CS2R R18, SRZ ;  /* 0x0000000000127805 */ /* 0x000fe2000001ff00 */
[----:B0-----:R-:W-:Y:S02]  /*0a80*/  UISETP.GE.U32.AND UP0, UPT, UR8, 0x10, UPT ;  /* 0x000000100800788c */ /* 0x001fe4000bf06070 */
[----:B------:R-:W-:-:S07]  /*0a90*/  IMAD R25, R4, UR8, RZ ;  /* 0x0000000804197c24 */ /* 0x000fce000f8e02ff */
[----:B------:R-:W-:Y:S05]  /*0aa0*/  BRA.U !UP0, `(.L_x_17) ;  /* 0x0000000508107547 */ /* 0x000fea000b800000 */
[----:B------:R-:W0:Y:S01]  /*0ab0*/  LDC.64 R14, c[0x0][0x398] ;  /* 0x0000e600ff0e7b82 */ /* 0x000e220000000a00 */
[----:B------:R-:W-:Y:S01]  /*0ac0*/  IMAD.MOV.U32 R20, RZ, RZ, R2 ;  /* 0x000000ffff147224 */ /* 0x000fe200078e0002 */
[----:B------:R-:W-:Y:S02]  /*0ad0*/  MOV R21, R5 ;  /* 0x0000000500157202 */ /* 0x000fe40000000f00 */
[----:B------:R-:W-:Y:S02]  /*0ae0*/  CS2R R18, SRZ ;  /* 0x0000000000127805 */ /* 0x000fe4000001ff00 */
[----:B------:R-:W-:Y:S01]  /*0af0*/  MOV R26, R24 ;  /* 0x00000018001a7202 */ /* 0x000fe20000000f00 */
[----:B0-----:R-:W-:-:S03]  /*0b00*/  IMAD.WIDE.U32 R14, R25, 0x8, R14 ;  /* 0x00000008190e7825 */ /* 0x001fc600078e000e */
[----:B------:R-:W-:-:S05]  /*0b10*/  IADD3 R22, P0, PT, R14, 0x40, RZ ;  /* 0x000000400e167810 */ /* 0x000fca0007f1e0ff */
[----:B------:R-:W-:-:S08]  /*0b20*/  IMAD.X R23, RZ, RZ, R15, P0 ;  /* 0x000000ffff177224 */ /* 0x000fd000000e060f */
.L_x_18:
[----:B------:R-:W-:Y:S01]  /*0b30*/  IMAD.MOV.U32 R16, RZ, RZ, R22 ;  /* 0x000000ffff107224 */ /* 0x000fe200078e0016 */
[----:B------:R-:W-:Y:S01]  /*0b40*/  MOV R17, R23 ;  /* 0x0000001700117202 */ /* 0x000fe20000000f00 */
[----:B------:R-:W-:Y:S01]  /*0b50*/  IMAD.MOV.U32 R14, RZ, RZ, R20 ;  /* 0x000000ffff0e7224 */ /* 0x000fe200078e0014 */
[----:B------:R-:W-:-:S03]  /*0b60*/  MOV R15, R21 ;  /* 0x00000015000f7202 */ /* 0x000fc60000000f00 */
[----:B------:R-:W2:Y:S04]  /*0b70*/  LDG.E.64 R22, desc[UR6][R16.64+-0x40] ;  /* 0xffffc00610167981 */ /* 0x000ea8000c1e1b00 */
[----:B------:R-:W2:Y:S02]  /*0b80*/  LDG.E.64 R20, desc[UR6][R14.64+-0x40] ;  /* 0xffffc0060e147981 */ /* 0x000ea4000c1e1b00 */
[----:B--2---:R-:W-:Y:S02]  /*0b90*/  DFMA R22, R20, R22, R18 ;  /* 0x000000161416722b */ /* 0x004fe40000000012 */
[----:B------:R-:W2:Y:S04]  /*0ba0*/  LDG.E.64 R18, desc[UR6][R14.64+-0x38] ;  /* 0xffffc8060e127981 */ /* 0x000ea8000c1e1b00 */
[----:B------:R-:W2:Y:S02]  /*0bb0*/  LDG.E.64 R20, desc[UR6][R16.64+-0x38] ;  /* 0xffffc80610147981 */ /* 0x000ea4000c1e1b00 */
[----:B--2---:R-:W-:-:S02]  /*0bc0*/  DFMA R20, R18, R20, R22 ;  /* 0x000000141214722b */ /* 0x004fc40000000016 */
        /* <DEDUP_REMOVED lines=37> */
[----:B------:R-:W2:Y:S01]  /*0e20*/  LDG.E.64 R22, desc[UR6][R16.64+0x30] ;  /* 0x0000300610167981 */ /* 0x000ea2000c1e1b00 */
[----:B------:R-:W-:-:S05]  /*0e30*/  VIADD R26, R26, 0x10 ;  /* 0x000000101a1a7836 */ /* 0x000fca0000000000 */
[----:B------:R-:W-:Y:S01]  /*0e40*/  ISETP.NE.AND P0, PT, R26, RZ, PT ;  /* 0x000000ff1a00720c */ /* 0x000fe20003f05270 */
[----:B--2---:R-:W-:Y:S01]  /*0e50*/  DFMA R22, R18, R22, R20 ;  /* 0x000000161216722b */ /* 0x004fe20000000014 */
[----:B------:R-:W2:Y:S04]  /*0e60*/  LDG.E.64 R20, desc[UR6][R14.64+0x38] ;  /* 0x000038060e147981 */ /* 0x000ea8000c1e1b00 */
[----:B------:R-:W2:Y:S03]  /*0e70*/  LDG.E.64 R18, desc[UR6][R16.64+0x38] ;  /* 0x0000380610127981 */ /* 0x000ea6000c1e1b00 */
[----:B--2---:R-:W-:Y:S01]  /*0e80*/  DFMA R18, R20, R18, R22 ;  /* 0x000000121412722b */ /* 0x004fe20000000016 */
[----:B------:R-:W-:-:S02]  /*0e90*/  IADD3 R22, P2, PT, R16, 0x80, RZ ;  /* 0x0000008010167810 */ /* 0x000fc40007f5e0ff */
[----:B------:R-:W-:-:S03]  /*0ea0*/  IADD3 R20, P1, PT, R14, 0x80, RZ ;  /* 0x000000800e147810 */ /* 0x000fc60007f3e0ff */
[----:B------:R-:W-:Y:S01]  /*0eb0*/  IMAD.X R23, RZ, RZ, R17, P2 ;  /* 0x000000ffff177224 */ /* 0x000fe200010e0611 */
[----:B------:R-:W-:Y:S01]  /*0ec0*/  IADD3.X R21, PT, PT, RZ, R15, RZ, P1, !PT ;  /* 0x0000000fff157210 */ /* 0x000fe20000ffe4ff */
[----:B------:R-:W-:Y:S08]  /*0ed0*/  @P0 BRA `(.L_x_18) ;  /* 0xfffffffc00140947 */ /* 0x000ff0000383ffff */
[----:B------:R-:W-:-:S07]  /*0ee0*/  MOV R26, R3 ;  /* 0x00000003001a7202 */ /* 0x000fce0000000f00 */
.L_x_17:
[----:B------:R-:W-:-:S13]  /*0ef0*/  ISETP.NE.AND P0, PT, R6, RZ, PT ;  /* 0x000000ff0600720c */ /* 0x000fda0003f05270 */
[----:B------:R-:W-:Y:S05]  /*0f00*/  @!P0 BRA `(.L_x_19) ;  /* 0x00000004005c8947 */ /* 0x000fea0003800000 */
[----:B------:R-:W-:Y:S01]  /*0f10*/  VIADD R14, R6, 0xffffffff ;  /* 0xffffffff060e7836 */ /* 0x000fe20000000000 */
[----:B------:R-:W-:-:S04]  /*0f20*/  UISETP.NE.AND UP1, UPT, UR5, URZ, UPT ;  /* 0x000000ff0500728c */ /* 0x000fc8000bf25270 */
[----:B------:R-:W-:-:S13]  /*0f30*/  ISETP.GE.U32.AND P1, PT, R14, 0x7, PT ;  /* 0x000000070e00780c */ /* 0x000fda0003f26070 */
[----:B------:R-:W-:Y:S05]  /*0f40*/  @!P1 BRA `(.L_x_20) ;  /* 0x0000000000889947 */ /* 0x000fea0003800000 */
[----:B------:R-:W0:Y:S01]  /*0f50*/  LDC.64 R28, c[0x0][0x398] ;  /* 0x0000e600ff1c7b82 */ /* 0x000e220000000a00 */
[----:B------:R-:W-:Y:S01]  /*0f60*/  IADD3 R15, PT, PT, R25, R26, RZ ;  /* 0x0000001a190f7210 */ /* 0x000fe20007ffe0ff */
[----:B------:R-:W-:-:S05]  /*0f70*/  IMAD.WIDE.U32 R16, R26, 0x8, R12 ;  /* 0x000000081a107825 */ /* 0x000fca00078e000c */
[----:B------:R-:W2:Y:S01]  /*0f80*/  LDG.E.64 R20, desc[UR6][R16.64] ;  /* 0x0000000610147981 */ /* 0x000ea2000c1e1b00 */
[----:B0-----:R-:W-:Y:S02]  /*0f90*/  IMAD.WIDE.U32 R28, R15, 0x8, R28 ;  /* 0x000000080f1c7825 */ /* 0x001fe400078e001c */
[----:B------:R-:W0:Y:S03]  /*0fa0*/  LDC.64 R14, c[0x0][0x398] ;  /* 0x0000e600ff0e7b82 */ /* 0x000e260000000a00 */
[----:B------:R-:W2:Y:S04]  /*0fb0*/  LDG.E.64 R22, desc[UR6][R28.64] ;  /* 0x000000061c167981 */ /* 0x000ea8000c1e1b00 */
[----:B------:R-:W3:Y:S01]  /*0fc0*/  LDG.E.64 R28, desc[UR6][R16.64+0x38] ;  /* 0x00003806101c7981 */ /* 0x000ee2000c1e1b00 */
[----:B--2---:R-:W-:Y:S01]  /*0fd0*/  DFMA R22, R20, R22, R18 ;  /* 0x000000161416722b */ /* 0x004fe20000000012 */
[----:B------:R-:W-:-:S02]  /*0fe0*/  IADD3 R18, P1, PT, R25, R26, RZ ;  /* 0x0000001a19127210 */ /* 0x000fc40007f3e0ff */
[----:B------:R-:W2:Y:S03]  /*0ff0*/  LDG.E.64 R20, desc[UR6][R16.64+0x8] ;  /* 0x0000080610147981 */ /* 0x000ea6000c1e1b00 */
[----:B------:R-:W-:Y:S01]  /*1000*/  IMAD.X R19, RZ, RZ, RZ, P1 ;  /* 0x000000ffff137224 */ /* 0x000fe200008e06ff */
[----:B0-----:R-:W-:-:S04]  /*1010*/  LEA R14, P1, R18, R14, 0x3 ;  /* 0x0000000e120e7211 */ /* 0x001fc800078218ff */
[----:B------:R-:W-:-:S05]  /*1020*/  LEA.HI.X R15, R18, R15, R19, 0x3, P1 ;  /* 0x0000000f120f7211 */ /* 0x000fca00008f1c13 */
        /* <DEDUP_REMOVED lines=15> */
[----:B------:R-:W2:Y:S04]  /*1120*/  LDG.E.64 R18, desc[UR6][R14.64+0x30] ;  /* 0x000030060e127981 */ /* 0x000ea8000c1e1b00 */
[----:B------:R-:W3:Y:S01]  /*1130*/  LDG.E.64 R14, desc[UR6][R14.64+0x38] ;  /* 0x000038060e0e7981 */ /* 0x000ee2000c1e1b00 */
[----:B------:R-:W-:Y:S01]  /*1140*/  IADD3 R26, PT, PT, R26, 0x8, RZ ;  /* 0x000000081a1a7810 */ /* 0x000fe20007ffe0ff */
[----:B--2---:R-:W-:-:S08]  /*1150*/  DFMA R18, R20, R18, R22 ;  /* 0x000000121412722b */ /* 0x004fd00000000016 */
[----:B---3--:R-:W-:-:S11]  /*1160*/  DFMA R18, R28, R14, R18 ;  /* 0x0000000e1c12722b */ /* 0x008fd60000000012 */
.L_x_20:
[----:B------:R-:W-:Y:S05]  /*1170*/  BRA.U !UP1, `(.L_x_19) ;  /* 0x0000000109c07547 */ /* 0x000fea000b800000 */
[----:B------:R-:W-:Y:S01]  /*1180*/  UIADD3 UR4, UPT, UPT, UR5, -0x1, URZ ;  /* 0xffffffff05047890 */ /* 0x000fe2000fffe0ff */
[----:B------:R-:W-:-:S03]  /*1190*/  ISETP.NE.AND P2, PT, R7, RZ, PT ;  /* 0x000000ff0700720c */ /* 0x000fc60003f45270 */
[----:B------:R-:W-:-:S09]  /*11a0*/  UISETP.GE.U32.AND UP1, UPT, UR4, 0x3, UPT ;  /* 0x000000030400788c */ /* 0x000fd2000bf26070 */
[----:B------:R-:W-:Y:S05]  /*11b0*/  BRA.U !UP1, `(.L_x_21) ;  /* 0x0000000109587547 */ /* 0x000fea000b800000 */
[----:B------:R-:W0:Y:S01]  /*11c0*/  LDC.64 R28, c[0x0][0x398] ;  /* 0x0000e600ff1c7b82 */ /* 0x000e220000000a00 */
[----:B------:R-:W-:Y:S02]  /*11d0*/  IMAD.IADD R17, R25, 0x1, R26 ;  /* 0x0000000119117824 */ /* 0x000fe400078e021a */
        /* <DEDUP_REMOVED lines=8> */
[----:B------:R-:W2:Y:S02]  /*1260*/  LDG.E.64 R22, desc[UR6][R14.64+0x8] ;  /* 0x000008060e167981 */ /* 0x000ea4000c1e1b00 */
[----:B------:R-:W-:Y:S02]  /*1270*/  IADD3.X R21, PT, PT, RZ, RZ, RZ, P1, !PT ;  /* 0x000000ffff157210 */ /* 0x000fe40000ffe4ff */
[----:B0-----:R-:W-:-:S04]  /*1280*/  LEA R16, P1, R20, R16, 0x3 ;  /* 0x0000001014107211 */ /* 0x001fc800078218ff */
[----:B------:R-:W-:-:S05]  /*1290*/  LEA.HI.X R17, R20, R17, R21, 0x3, P1 ;  /* 0x0000001114117211 */ /* 0x000fca00008f1c15 */
[----:B------:R-:W2:Y:S02]  /*12a0*/  LDG.E.64 R20, desc[UR6][R16.64+0x8] ;  /* 0x0000080610147981 */ /* 0x000ea4000c1e1b00 */
[----:B--2---:R-:W-:Y:S02]  /*12b0*/  DFMA R18, R22, R20, R18 ;  /* 0x000000141612722b */ /* 0x004fe40000000012 */
[----:B------:R-:W2:Y:S04]  /*12c0*/  LDG.E.64 R20, desc[UR6][R14.64+0x10] ;  /* 0x000010060e147981 */ /* 0x000ea8000c1e1b00 */
[----:B------:R-:W2:Y:S04]  /*12d0*/  LDG.E.64 R22, desc[UR6][R16.64+0x10] ;  /* 0x0000100610167981 */ /* 0x000ea8000c1e1b00 */
[----:B------:R-:W3:Y:S01]  /*12e0*/  LDG.E.64 R16, desc[UR6][R16.64+0x18] ;  /* 0x0000180610107981 */ /* 0x000ee2000c1e1b00 */
[----:B------:R-:W-:Y:S01]  /*12f0*/  VIADD R26, R26, 0x4 ;  /* 0x000000041a1a7836 */ /* 0x000fe20000000000 */
[----:B--2---:R-:W-:-:S08]  /*1300*/  DFMA R18, R20, R22, R18 ;  /* 0x000000161412722b */ /* 0x004fd00000000012 */
[----:B---3--:R-:W-:-:S11]  /*1310*/  DFMA R18, R28, R16, R18 ;  /* 0x000000101c12722b */ /* 0x008fd60000000012 */
.L_x_21:
[----:B------:R-:W-:Y:S05]  /*1320*/  @!P2 BRA `(.L_x_19) ;  /* 0x000000000054a947 */ /* 0x000fea0003800000 */
[----:B------:R-:W0:Y:S01]  /*1330*/  LDC.64 R14, c[0x0][0x398] ;  /* 0x0000e600ff0e7b82 */ /* 0x000e220000000a00 */
[----:B------:R-:W-:Y:S01]  /*1340*/  IADD3 R21, PT, PT, R25, R26, RZ ;  /* 0x0000001a19157210 */ /* 0x000fe20007ffe0ff */
[----:B------:R-:W-:-:S04]  /*1350*/  IMAD.WIDE.U32 R16, R26, 0x8, R12 ;  /* 0x000000081a107825 */ /* 0x000fc800078e000c */
[----:B0-----:R-:W-:Y:S02]  /*1360*/  IMAD.WIDE.U32 R14, R21, 0x8, R14 ;  /* 0x00000008150e7825 */ /* 0x001fe400078e000e */
[----:B------:R-:W2:Y:S04]  /*1370*/  LDG.E.64 R20, desc[UR6][R16.64] ;  /* 0x0000000610147981 */ /* 0x000ea8000c1e1b00 */
[----:B------:R-:W2:Y:S01]  /*1380*/  LDG.E.64 R14, desc[UR6][R14.64] ;  /* 0x000000060e0e7981 */ /* 0x000ea2000c1e1b00 */
[----:B------:R-:W-:Y:S01]  /*1390*/  ISETP.NE.AND P1, PT, R7, 0x1, PT ;  /* 0x000000010700780c */ /* 0x000fe20003f25270 */
[----:B--2---:R-:W-:-:S12]  /*13a0*/  DFMA R18, R20, R14, R18 ;  /* 0x0000000e1412722b */ /* 0x004fd80000000012 */
[----:B------:R-:W-:Y:S05]  /*13b0*/  @!P1 BRA `(.L_x_19) ;  /* 0x0000000000309947 */ /* 0x000fea0003800000 */
[----:B------:R-:W0:Y:S01]  /*13c0*/  LDC.64 R14, c[0x0][0x398] ;  /* 0x0000e600ff0e7b82 */ /* 0x000e220000000a00 */
[----:B------:R-:W-:Y:S01]  /*13d0*/  IADD3 R25, P1, PT, R25, R26, RZ ;  /* 0x0000001a19197210 */ /* 0x000fe20007f3e0ff */
[----:B------:R-:W2:Y:S04]  /*13e0*/  LDG.E.64 R22, desc[UR6][R16.64+0x8] ;  /* 0x0000080610167981 */ /* 0x000ea8000c1e1b00 */
[----:B------:R-:W-:Y:S01]  /*13f0*/  IMAD.X R20, RZ, RZ, RZ, P1 ;  /* 0x000000ffff147224 */ /* 0x000fe200008e06ff */
[----:B------:R-:W-:-:S13]  /*1400*/  ISETP.NE.AND P1, PT, R7, 0x2, PT ;  /* 0x000000020700780c */ /* 0x000fda0003f25270 */
[----:B------:R-:W3:Y:S01]  /*1410*/  @P1 LDG.E.64 R26, desc[UR6][R16.64+0x10] ;  /* 0x00001006101a1981 */ /* 0x000ee2000c1e1b00 */
[----:B0-----:R-:W-:-:S04]  /*1420*/  LEA R14, P2, R25, R14, 0x3 ;  /* 0x0000000e190e7211 */ /* 0x001fc800078418ff */
[----:B------:R-:W-:-:S05]  /*1430*/  LEA.HI.X R15, R25, R15, R20, 0x3, P2 ;  /* 0x0000000f190f7211 */ /* 0x000fca00010f1c14 */
[----:B------:R-:W2:Y:S04]  /*1440*/  LDG.E.64 R20, desc[UR6][R14.64+0x8] ;  /* 0x000008060e147981 */ /* 0x000ea8000c1e1b00 */
[----:B------:R-:W3:Y:S01]  /*1450*/  @P1 LDG.E.64 R28, desc[UR6][R14.64+0x10] ;  /* 0x000010060e1c1981 */ /* 0x000ee2000c1e1b00 */
[----:B--2---:R-:W-:-:S08]  /*1460*/  DFMA R18, R22, R20, R18 ;  /* 0x000000141612722b */ /* 0x004fd00000000012 */
[----:B---3--:R-:W-:-:S11]  /*1470*/  @P1 DFMA R18, R26, R28, R18 ;  /* 0x0000001c1a12122b */ /* 0x008fd60000000012 */
.L_x_19:
[C---:B------:R-:W-:Y:S01]  /*1480*/  IMAD.WIDE.U32 R14, R4.reuse, 0x8, R8 ;  /* 0x00000008040e7825 */ /* 0x040fe200078e0008 */
[----:B------:R-:W-:-:S04]  /*1490*/  IADD3 R4, PT, PT, R4, 0x1, RZ ;  /* 0x0000000104047810 */ /* 0x000fc80007ffe0ff */
[----:B------:R0:W-:Y:S01]  /*14a0*/  STG.E.64 desc[UR6][R14.64], R18 ;  /* 0x000000120e007986 */ /* 0x0001e2000c101b06 */
[----:B------:R-:W-:-:S13]  /*14b0*/  ISETP.NE.AND P1, PT, R4, UR8, PT ;  /* 0x0000000804007c0c */ /* 0x000fda000bf25270 */
[----:B0-----:R-:W-:Y:S05]  /*14c0*/  @P1 BRA `(.L_x_22) ;  /* 0xfffffff400601947 */ /* 0x001fea000383ffff */
[----:B------:R-:W-:Y:S01]  /*14d0*/  IMAD.MOV.U32 R15, RZ, RZ, RZ ;  /* 0x000000ffff0f7224 */ /* 0x000fe200078e00ff */
[----:B------:R-:W-:Y:S01]  /*14e0*/  CS2R R18, SRZ ;  /* 0x0000000000127805 */ /* 0x000fe2000001ff00 */
[----:B------:R-:W-:Y:S06]  /*14f0*/  BRA.U !UP0, `(.L_x_23) ;  /* 0x0000000508047547 */ /* 0x000fec000b800000 */
[----:B------:R-:W0:Y:S01]  /*1500*/  LDCU.64 UR8, c[0x0][0x3a8] ;  /* 0x00007500ff0877ac */ /* 0x000e220008000a00 */
[----:B------:R-:W-:Y:S02]  /*1510*/  IADD3 R22, P2, PT, R10, 0x40, RZ ;  /* 0x000000400a167810 */ /* 0x000fe40007f5e0ff */
[----:B------:R-:W-:Y:S02]  /*1520*/  CS2R R18, SRZ ;  /* 0x0000000000127805 */ /* 0x000fe4000001ff00 */
[----:B------:R-:W-:Y:S02]  /*1530*/  IADD3.X R23, PT, PT, RZ, R11, RZ, P2, !PT ;  /* 0x0000000bff177210 */ /* 0x000fe400017fe4ff */
[----:B0-----:R-:W-:-:S04]  /*1540*/  IADD3 R22, P1, PT, R22, UR8, RZ ;  /* 0x0000000816167c10 */ /* 0x001fc8000ff3e0ff */
[----:B------:R-:W-:-:S09]  /*1550*/  IADD3.X R23, PT, PT, R23, UR9, RZ, P1, !PT ;  /* 0x0000000917177c10 */ /* 0x000fd20008ffe4ff */
.L_x_24:
[----:B------:R-:W-:Y:S01]  /*1560*/  IMAD.MOV.U32 R4, RZ, RZ, R2 ;  /* 0x000000ffff047224 */ /* 0x000fe200078e0002 */
[----:B------:R-:W-:Y:S01]  /*1570*/  MOV R14, R22 ;  /* 0x00000016000e7202 */ /* 0x000fe20000000f00 */
[----:B------:R-:W-:-:S03]  /*1580*/  IMAD.MOV.U32 R15, RZ, RZ, R23 ;  /* 0x000000ffff0f7224 */ /* 0x000fc600078e0017 */
[----:B------:R-:W2:Y:S04]  /*1590*/  LDG.E.64 R22, desc[UR6][R4.64+-0x40] ;  /* 0xffffc00604167981 */ /* 0x000ea8000c1e1b00 */
[----:B------:R-:W2:Y:S04]  /*15a0*/  LDG.E.64 R20, desc[UR6][R14.64+-0x40] ;  /* 0xffffc0060e147981 */ /* 0x000ea8000c1e1b00 */
[----:B------:R-:W3:Y:S04]  /*15b0*/  LDG.E.64 R16, desc[UR6][R4.64+-0x38] ;  /* 0xffffc80604107981 */ /* 0x000ee8000c1e1b00 */
[----:B------:R-:W3:Y:S01]  /*15c0*/  LDG.E.64 R26, desc[UR6][R14.64+-0x38] ;  /* 0xffffc8060e1a7981 */ /* 0x000ee2000c1e1b00 */
[----:B--2---:R-:W-:-:S03]  /*15d0*/  DFMA R20, R22, R20, R18 ;  /* 0x000000141614722b */ /* 0x004fc60000000012 */
[----:B------:R-:W2:Y:S04]  /*15e0*/  LDG.E.64 R18, desc[UR6][R4.64+-0x30] ;  /* 0xffffd00604127981 */ /* 0x000ea8000c1e1b00 */
[----:B------:R-:W2:Y:S01]  /*15f0*/  LDG.E.64 R22, desc[UR6][R14.64+-0x30] ;  /* 0xffffd0060e167981 */ /* 0x000ea2000c1e1b00 */
[----:B---3--:R-:W-:-:S03]  /*1600*/  DFMA R26, R16, R26, R20 ;  /* 0x0000001a101a722b */ /* 0x008fc60000000014 */
        /* <DEDUP_REMOVED lines=36> */
[----:B------:R0:W3:Y:S04]  /*1850*/  LDG.E.64 R16, desc[UR6][R4.64+0x38] ;  /* 0x0000380604107981 */ /* 0x0000e8000c1e1b00 */
[----:B------:R-:W3:Y:S01]  /*1860*/  LDG.E.64 R18, desc[UR6][R14.64+0x38] ;  /* 0x000038060e127981 */ /* 0x000ee2000c1e1b00 */
[----:B------:R-:W-:Y:S02]  /*1870*/  IADD3 R24, PT, PT, R24, 0x10, RZ ;  /* 0x0000001018187810 */ /* 0x000fe40007ffe0ff */
[----:B------:R-:W-:Y:S02]  /*1880*/  IADD3 R2, P2, PT, R4, 0x80, RZ ;  /* 0x0000008004027810 */ /* 0x000fe40007f5e0ff */
[----:B------:R-:W-:-:S03]  /*1890*/  ISETP.NE.AND P1, PT, R24, RZ, PT ;  /* 0x000000ff1800720c */ /* 0x000fc60003f25270 */
[----:B0-----:R-:W-:Y:S01]  /*18a0*/  IMAD.X R5, RZ, RZ, R5, P2 ;  /* 0x000000ffff057224 */ /* 0x001fe200010e0605 */
[----:B--2---:R-:W-:Y:S01]  /*18b0*/  DFMA R20, R22, R20, R26 ;  /* 0x000000141614722b */ /* 0x004fe2000000001a */
[----:B------:R-:W-:-:S04]  /*18c0*/  IADD3 R22, P3, PT, R14, 0x80, RZ ;  /* 0x000000800e167810 */ /* 0x000fc80007f7e0ff */
[----:B------:R-:W-:-:S03]  /*18d0*/  IADD3.X R23, PT, PT, RZ, R15, RZ, P3, !PT ;  /* 0x0000000fff177210 */ /* 0x000fc60001ffe4ff */
[----:B---3--:R-:W-:Y:S01]  /*18e0*/  DFMA R18, R16, R18, R20 ;  /* 0x000000121012722b */ /* 0x008fe20000000014 */
[----:B------:R-:W-:Y:S10]  /*18f0*/  @P1 BRA `(.L_x_24) ;  /* 0xfffffffc00181947 */ /* 0x000ff4000383ffff */
[----:B------:R-:W-:-:S07]  /*1900*/  IMAD.MOV.U32 R15, RZ, RZ, R3 ;  /* 0x000000ffff0f7224 */ /* 0x000fce00078e0003 */
.L_x_23:
[----:B------:R-:W-:Y:S05]  /*1910*/  @!P0 BRA `(.L_x_25) ;  /* 0x00000004001c8947 */ /* 0x000fea0003800000 */
[----:B------:R-:W-:Y:S01]  /*1920*/  ISETP.GE.U32.AND P0, PT, R6, 0x8, PT ;  /* 0x000000080600780c */ /* 0x000fe20003f06070 */
[----:B------:R-:W-:-:S12]  /*1930*/  UISETP.NE.AND UP0, UPT, UR5, URZ, UPT ;  /* 0x000000ff0500728c */ /* 0x000fd8000bf05270 */
[----:B------:R-:W-:Y:S05]  /*1940*/  @!P0 BRA `(.L_x_26) ;  /* 0x00000000006c8947 */ /* 0x000fea0003800000 */
[----:B------:R-:W-:-:S04]  /*1950*/  IMAD.WIDE.U32 R4, R15, 0x8, R12 ;  /* 0x000000080f047825 */ /* 0x000fc800078e000c */
[----:B------:R-:W-:Y:S01]  /*1960*/  IMAD.WIDE.U32 R2, R15, 0x8, R8 ;  /* 0x000000080f027825 */ /* 0x000fe200078e0008 */
[----:B------:R-:W2:Y:S04]  /*1970*/  LDG.E.64 R22, desc[UR6][R4.64] ;  /* 0x0000000604167981 */ /* 0x000ea8000c1e1b00 */
[----:B------:R-:W2:Y:S04]  /*1980*/  LDG.E.64 R24, desc[UR6][R2.64] ;  /* 0x0000000602187981 */ /* 0x000ea8000c1e1b00 */
[----:B------:R-:W3:Y:S04]  /*1990*/  LDG.E.64 R16, desc[UR6][R4.64+0x8] ;  /* 0x0000080604107981 */ /* 0x000ee8000c1e1b00 */
[----:B------:R-:W3:Y:S04]  /*19a0*/  LDG.E.64 R20, desc[UR6][R2.64+0x8] ;  /* 0x0000080602147981 */ /* 0x000ee8000c1e1b00 */
[----:B------:R-:W4:Y:S04]  /*19b0*/  LDG.E.64 R26, desc[UR6][R4.64+0x38] ;  /* 0x00003806041a7981 */ /* 0x000f28000c1e1b00 */
[----:B------:R-:W4:Y:S01]  /*19c0*/  LDG.E.64 R28, desc[UR6][R2.64+0x38] ;  /* 0x00003806021c7981 */ /* 0x000f22000c1e1b00 */
        /* <DEDUP_REMOVED lines=15> */
[----:B---3--:R-:W-:Y:S01]  /*1ac0*/  DFMA R16, R16, R18, R24 ;  /* 0x000000121010722b */ /* 0x008fe20000000018 */
[----:B------:R-:W-:-:S07]  /*1ad0*/  IADD3 R15, PT, PT, R15, 0x8, RZ ;  /* 0x000000080f0f7810 */ /* 0x000fce0007ffe0ff */
[----:B--2---:R-:W-:-:S08]  /*1ae0*/  DFMA R16, R20, R22, R16 ;  /* 0x000000161410722b */ /* 0x004fd00000000010 */
[----:B----4-:R-:W-:-:S11]  /*1af0*/  DFMA R18, R26, R28, R16 ;  /* 0x0000001c1a12722b */ /* 0x010fd60000000010 */
.L_x_26:
[----:B------:R-:W-:Y:S05]  /*1b00*/  BRA.U !UP0, `(.L_x_25) ;  /* 0x0000000108a07547 */ /* 0x000fea000b800000 */
[----:B------:R-:W-:Y:S01]  /*1b10*/  UISETP.GE.U32.AND UP0, UPT, UR5, 0x4, UPT ;  /* 0x000000040500788c */ /* 0x000fe2000bf06070 */
[----:B------:R-:W-:-:S08]  /*1b20*/  ISETP.NE.AND P0, PT, R7, RZ, PT ;  /* 0x000000ff0700720c */ /* 0x000fd00003f05270 */
[----:B------:R-:W-:Y:S05]  /*1b30*/  BRA.U !UP0, `(.L_x_27) ;  /* 0x00000001083c7547 */ /* 0x000fea000b800000 */
[----:B------:R-:W-:-:S04]  /*1b40*/  IMAD.WIDE.U32 R26, R15, 0x8, R12 ;  /* 0x000000080f1a7825 */ /* 0x000fc800078e000c */
[C---:B------:R-:W-:Y:S01]  /*1b50*/  IMAD.WIDE.U32 R28, R15.reuse, 0x8, R8 ;  /* 0x000000080f1c7825 */ /* 0x040fe200078e0008 */
[----:B------:R-:W2:Y:S04]  /*1b60*/  LDG.E.64 R2, desc[UR6][R26.64] ;  /* 0x000000061a027981 */ /* 0x000ea8000c1e1b00 */
[----:B------:R-:W2:Y:S04]  /*1b70*/  LDG.E.64 R4, desc[UR6][R28.64] ;  /* 0x000000061c047981 */ /* 0x000ea8000c1e1b00 */
[----:B------:R-:W3:Y:S04]  /*1b80*/  LDG.E.64 R8, desc[UR6][R26.64+0x8] ;  /* 0x000008061a087981 */ /* 0x000ee8000c1e1b00 */
[----:B------:R-:W3:Y:S04]  /*1b90*/  LDG.E.64 R12, desc[UR6][R28.64+0x8] ;  /* 0x000008061c0c7981 */ /* 0x000ee8000c1e1b00 */
[----:B------:R-:W4:Y:S04]  /*1ba0*/  LDG.E.64 R16, desc[UR6][R26.64+0x10] ;  /* 0x000010061a107981 */ /* 0x000f28000c1e1b00 */
[----:B------:R-:W4:Y:S04]  /*1bb0*/  LDG.E.64 R20, desc[UR6][R28.64+0x10] ;  /* 0x000010061c147981 */ /* 0x000f28000c1e1b00 */
[----:B------:R-:W5:Y:S04]  /*1bc0*/  LDG.E.64 R22, desc[UR6][R26.64+0x18] ;  /* 0x000018061a167981 */ /* 0x000f68000c1e1b00 */
[----:B------:R-:W5:Y:S01]  /*1bd0*/  LDG.E.64 R24, desc[UR6][R28.64+0x18] ;  /* 0x000018061c187981 */ /* 0x000f62000c1e1b00 */
[----:B------:R-:W-:Y:S01]  /*1be0*/  VIADD R15, R15, 0x4 ;  /* 0x000000040f0f7836 */ /* 0x000fe20000000000 */
[----:B--2---:R-:W-:-:S08]  /*1bf0*/  DFMA R2, R2, R4, R18 ;  /* 0x000000040202722b */ /* 0x004fd00000000012 */
[----:B---3--:R-:W-:-:S08]  /*1c00*/  DFMA R2, R8, R12, R2 ;  /* 0x0000000c0802722b */ /* 0x008fd00000000002 */
[----:B----4-:R-:W-:-:S08]  /*1c10*/  DFMA R2, R16, R20, R2 ;  /* 0x000000141002722b */ /* 0x010fd00000000002 */
[----:B-----5:R-:W-:-:S11]  /*1c20*/  DFMA R18, R22, R24, R2 ;  /* 0x000000181612722b */ /* 0x020fd60000000002 */
.L_x_27:
[----:B------:R-:W-:Y:S05]  /*1c30*/  @!P0 BRA `(.L_x_25) ;  /* 0x0000000000548947 */ /* 0x000fea0003800000 */
[----:B------:R-:W0:Y:S01]  /*1c40*/  LDCU.128 UR8, c[0x0][0x3a0] ;  /* 0x00007400ff0877ac */ /* 0x000e220008000c00 */
[----:B------:R-:W-:Y:S01]  /*1c50*/  IMAD.WIDE.U32 R10, R15, 0x8, R10 ;  /* 0x000000080f0a7825 */ /* 0x000fe200078e000a */
[----:B------:R-:W-:Y:S02]  /*1c60*/  IADD3 R7, PT, PT, -R7, RZ, RZ ;  /* 0x000000ff07077210 */ /* 0x000fe40007ffe1ff */
[C---:B0-----:R-:W-:Y:S02]  /*1c70*/  IADD3 R8, P0, PT, R10.reuse, UR10, RZ ;  /* 0x0000000a0a087c10 */ /* 0x041fe4000ff1e0ff */
[----:B------:R-:W-:Y:S02]  /*1c80*/  IADD3 R6, P1, PT, R10, UR8, RZ ;  /* 0x000000080a067c10 */ /* 0x000fe4000ff3e0ff */
[C---:B------:R-:W-:Y:S02]  /*1c90*/  IADD3.X R9, PT, PT, R11.reuse, UR11, RZ, P0, !PT ;  /* 0x0000000b0b097c10 */ /* 0x040fe400087fe4ff */
[----:B------:R-:W-:-:S09]  /*1ca0*/  IADD3.X R11, PT, PT, R11, UR9, RZ, P1, !PT ;  /* 0x000000090b0b7c10 */ /* 0x000fd20008ffe4ff */
.L_x_28:
[----:B------:R-:W-:Y:S01]  /*1cb0*/  IMAD.MOV.U32 R2, RZ, RZ, R6 ;  /* 0x000000ffff027224 */ /* 0x000fe200078e0006 */
[----:B------:R-:W-:Y:S01]  /*1cc0*/  MOV R3, R11 ;  /* 0x0000000b00037202 */ /* 0x000fe20000000f00 */
[----:B------:R-:W-:Y:S01]  /*1cd0*/  IMAD.MOV.U32 R5, RZ, RZ, R9 ;  /* 0x000000ffff057224 */ /* 0x000fe200078e0009 */
[----:B------:R-:W-:-:S04]  /*1ce0*/  MOV R4, R8 ;  /* 0x0000000800047202 */ /* 0x000fc80000000f00 */
[----:B------:R-:W2:Y:S04]  /*1cf0*/  LDG.E.64 R2, desc[UR6][R2.64] ;  /* 0x0000000602027981 */ /* 0x000ea8000c1e1b00 */
[----:B------:R-:W2:Y:S01]  /*1d00*/  LDG.E.64 R4, desc[UR6][R4.64] ;  /* 0x0000000604047981 */ /* 0x000ea2000c1e1b00 */
[----:B------:R-:W-:Y:S02]  /*1d10*/  IADD3 R7, PT, PT, R7, 0x1, RZ ;  /* 0x0000000107077810 */ /* 0x000fe40007ffe0ff */
[----:B------:R-:W-:Y:S02]  /*1d20*/  IADD3 R6, P2, PT, R6, 0x8, RZ ;  /* 0x0000000806067810 */ /* 0x000fe40007f5e0ff */
[----:B------:R-:W-:Y:S02]  /*1d30*/  ISETP.NE.AND P0, PT, R7, RZ, PT ;  /* 0x000000ff0700720c */ /* 0x000fe40003f05270 */
[----:B------:R-:W-:Y:S01]  /*1d40*/  IADD3 R8, P1, PT, R8, 0x8, RZ ;  /* 0x0000000808087810 */ /* 0x000fe20007f3e0ff */
[----:B------:R-:W-:-:S03]  /*1d50*/  IMAD.X R11, RZ, RZ, R11, P2 ;  /* 0x000000ffff0b7224 */ /* 0x000fc600010e060b */
[----:B------:R-:W-:Y:S01]  /*1d60*/  IADD3.X R9, PT, PT, RZ, R9, RZ, P1, !PT ;  /* 0x00000009ff097210 */ /* 0x000fe20000ffe4ff */
[----:B--2---:R-:W-:-:S06]  /*1d70*/  DFMA R18, R2, R4, R18 ;  /* 0x000000040212722b */ /* 0x004fcc0000000012 */
[----:B------:R-:W-:Y:S05]  /*1d80*/  @P0 BRA `(.L_x_28) ;  /* 0xfffffffc00c80947 */ /* 0x000fea000383ffff */
.L_x_25:
[----:B------:R0:W1:Y:S02]  /*1d90*/  F2F.F32.F64 R2, R18 ;  /* 0x0000001200027310 */ /* 0x0000640000301000 */
.L_x_12:
[----:B-1----:R-:W-:Y:S01]  /*1da0*/  IADD3 R3, PT, PT, R2, -0xd000000, RZ ;  /* 0xf300000002037810 */ /* 0x002fe20007ffe0ff */
[----:B------:R1:W2:Y:S01]  /*1db0*/  MUFU.RSQ R5, R2 ;  /* 0x0000000200057308 */ /* 0x0002a20000001400 */
[----:B------:R-:W-:Y:S02]  /*1dc0*/  BSSY.RECONVERGENT B0, `(.L_x_29) ;  /* 0x000000b000007945 */ /* 0x000fe40003800200 */
[----:B------:R-:W-:-:S13]  /*1dd0*/  ISETP.GT.U32.AND P0, PT, R3, 0x727fffff, PT ;  /* 0x727fffff0300780c */ /* 0x000fda0003f04070 */
[----:B-1----:R-:W-:Y:S05]  /*1de0*/  @!P0 BRA `(.L_x_30) ;  /* 0x0000000000108947 */ /* 0x002fea0003800000 */
[----:B------:R-:W-:-:S07]  /*1df0*/  MOV R8, 0x1e10 ;  /* 0x00001e1000087802 */ /* 0x000fce0000000f00 */
[----:B0-2---:R-:W-:Y:S05]  /*1e00*/  CALL.REL.NOINC `($__internal_1_$__cuda_sm20_sqrt_rn_f32_slowpath) ;  /* 0x0000000000307944 */ /* 0x005fea0003c00000 */
[----:B------:R-:W-:Y:S01]  /*1e10*/  MOV R2, R4 ;  /* 0x0000000400027202 */ /* 0x000fe20000000f00 */
[----:B------:R-:W-:Y:S06]  /*1e20*/  BRA `(.L_x_31) ;  /* 0x0000000000107947 */ /* 0x000fec0003800000 */
.L_x_30:
[C---:B--2---:R-:W-:Y:S01]  /*1e30*/  FMUL.FTZ R3, R5.reuse, R2 ;  /* 0x0000000205037220 */ /* 0x044fe20000410000 */
[----:B------:R-:W-:-:S03]  /*1e40*/  FMUL.FTZ R4, R5, 0.5 ;  /* 0x3f00000005047820 */ /* 0x000fc60000410000 */
[----:B------:R-:W-:-:S04]  /*1e50*/  FFMA R2, -R3, R3, R2 ;  /* 0x0000000303027223 */ /* 0x000fc80000000102 */
[----:B------:R-:W-:-:S07]  /*1e60*/  FFMA R2, R2, R4, R3 ;  /* 0x0000000402027223 */ /* 0x000fce0000000003 */
.L_x_31:
[----:B------:R-:W-:Y:S05]  /*1e70*/  BSYNC.RECONVERGENT B0 ;  /* 0x0000000000007941 */ /* 0x000fea0003800200 */
.L_x_29:
[----:B------:R-:W1:Y:S01]  /*1e80*/  LDC.64 R4, c[0x0][0x3b0] ;  /* 0x0000ec00ff047b82 */ /* 0x000e620000000a00 */
[----:B------:R-:W2:Y:S01]  /*1e90*/  F2F.F64.F32 R2, R2 ;  /* 0x0000000200027310 */ /* 0x000ea20000201800 */
[----:B-1----:R-:W-:-:S05]  /*1ea0*/  IMAD.WIDE R4, R0, 0x8, R4 ;  /* 0x0000000800047825 */ /* 0x002fca00078e0204 */
[----:B--2---:R-:W-:Y:S01]  /*1eb0*/  STG.E.64 desc[UR6][R4.64], R2 ;  /* 0x0000000204007986 */ /* 0x004fe2000c101b06 */
[----:B------:R-:W-:Y:S05]  /*1ec0*/  EXIT ;  /* 0x000000000000794d */ /* 0x000fea0003800000 */
        .weak           $__internal_1_$__cuda_sm20_sqrt_rn_f32_slowpath
        .type           $__internal_1_$__cuda_sm20_sqrt_rn_f32_slowpath,@function
        .size           $__internal_1_$__cuda_sm20_sqrt_rn_f32_slowpath,(.L_x_47 - $__internal_1_$__cuda_sm20_sqrt_rn_f32_slowpath)
$__internal_1_$__cuda_sm20_sqrt_rn_f32_slowpath:
[----:B------:R-:W-:-:S13]  /*1ed0*/  LOP3.LUT P0, RZ, R2, 0x7fffffff, RZ, 0xc0, !PT ;  /* 0x7fffffff02ff7812 */ /* 0x000fda000780c0ff */
[----:B------:R-:W-:Y:S01]  /*1ee0*/  @!P0 IMAD.MOV.U32 R3, RZ, RZ, R2 ;  /* 0x000000ffff038224 */ /* 0x000fe200078e0002 */
        /* <DEDUP_REMOVED lines=17> */
.L_x_32:
[----:B------:R-:W-:Y:S02]  /*2000*/  IMAD.MOV.U32 R4, RZ, RZ, R3 ;  /* 0x000000ffff047224 */ /* 0x000fe400078e0003 */
[----:B------:R-:W-:Y:S01]  /*2010*/  HFMA2 R3, -RZ, RZ, 0, 0 ;  /* 0x00000000ff037431 */ /* 0x000fe200000001ff */
[----:B------:R-:W-:-:S04]  /*2020*/  MOV R2, R8 ;  /* 0x0000000800027202 */ /* 0x000fc80000000f00 */
[----:B------:R-:W-:Y:S05]  /*2030*/  RET.REL.NODEC R2 `(_Z19ddMahalanobisHelperiiPKdS0_S0_PdS1_S1_) ;  /* 0xffffffdc02f07950 */ /* 0x000fea0003c3ffff */
.L_x_33:
        /* <DEDUP_REMOVED lines=12> */
.L_x_47:


//--------------------- .text._Z18dMahalanobisHelperiiPKfS0_S0_Pf --------------------------
	.section	.text._Z18dMahalanobisHelperiiPKfS0_S0_Pf,"ax",@progbits
	.align	128
        .global         _Z18dMahalanobisHelperiiPKfS0_S0_Pf
        .type           _Z18dMahalanobisHelperiiPKfS0_S0_Pf,@function
        .size           _Z18dMahalanobisHelperiiPKfS0_S0_Pf,(.L_x_48 - _Z18dMahalanobisHelperiiPKfS0_S0_Pf)
        .other          _Z18dMahalanobisHelperiiPKfS0_S0_Pf,@"STO_CUDA_ENTRY STV_DEFAULT"
_Z18dMahalanobisHelperiiPKfS0_S0_Pf:
.text._Z18dMahalanobisHelperiiPKfS0_S0_Pf:
        /* <DEDUP_REMOVED lines=14> */
[----:B------:R-:W-:Y:S01]  /*00e0*/  MOV R0, RZ ;  /* 0x000000ff00007202 */ /* 0x000fe20000000f00 */
[----:B------:R-:W-:Y:S02]  /*00f0*/  ULOP3.LUT UR5, UR5, 0x7, URZ, 0xc0, !UPT ;  /* 0x0000000705057892 */ /* 0x000fe4000f8ec0ff */
[----:B------:R-:W-:Y:S01]  /*0100*/  UIADD3 UR8, UPT, UPT, -UR9, URZ, URZ ;  /* 0x000000ff09087290 */ /* 0x000fe2000fffe1ff */
[----:B------:R-:W-:-:S11]  /*0110*/  UMOV UR4, URZ ;  /* 0x000000ff00047c82 */ /* 0x000fd60008000000 */
.L_x_40:
[----:B------:R-:W0:Y:S01]  /*0120*/  LDCU UR14, c[0x0][0x384] ;  /* 0x00007080ff0e77ac */ /* 0x000e220008000800 */
[----:B------:R-:W-:Y:S01]  /*0130*/  HFMA2 R29, -RZ, RZ, 0, 0 ;  /* 0x00000000ff1d7431 */ /* 0x000fe200000001ff */
[----:B------:R-:W-:Y:S01]  /*0140*/  MOV R5, RZ ;  /* 0x000000ff00057202 */ /* 0x000fe20000000f00 */
[----:B0-----:R-:W-:Y:S02]  /*0150*/  UISETP.GE.U32.AND UP0, UPT, UR14, 0x8, UPT ;  /* 0x000000080e00788c */ /* 0x001fe4000bf06070 */
[----:B------:R-:W-:-:S07]  /*0160*/  UIMAD UR13, UR4, UR14, URZ ;  /* 0x0000000e040d72a4 */ /* 0x000fce000f8e02ff */
[----:B------:R-:W-:Y:S05]  /*0170*/  BRA.U !UP0, `(.L_x_35) ;  /* 0x00000005082c7547 */ /* 0x000fea000b800000 */
[----:B------:R-:W0:Y:S01]  /*0180*/  LDCU.64 UR6, c[0x0][0x398] ;  /* 0x00007300ff0677ac */ /* 0x000e220008000a00 */
[----:B------:R-:W-:Y:S02]  /*0190*/  MOV R29, RZ ;  /* 0x000000ff001d7202 */ /* 0x000fe40000000f00 */
[----:B------:R-:W-:Y:S01]  /*01a0*/  MOV R5, R4 ;  /* 0x0000000400057202 */ /* 0x000fe20000000f00 */
[----:B0-----:R-:W-:-:S04]  /*01b0*/  UIMAD.WIDE.U32 UR6, UR13, 0x4, UR6 ;  /* 0x000000040d0678a5 */ /* 0x001fc8000f8e0006 */
[----:B------:R-:W-:-:S04]  /*01c0*/  UIADD3 UR12, UP0, UPT, UR6, 0x10, URZ ;  /* 0x00000010060c7890 */ /* 0x000fc8000ff1e0ff */
[----:B------:R-:W-:Y:S02]  /*01d0*/  UIADD3.X UR6, UPT, UPT, URZ, UR7, URZ, UP0, !UPT ;  /* 0x00000007ff067290 */ /* 0x000fe400087fe4ff */
[----:B------:R-:W-:-:S04]  /*01e0*/  MOV R2, UR12 ;  /* 0x0000000c00027c02 */ /* 0x000fc80008000f00 */
[----:B------:R-:W-:Y:S01]  /*01f0*/  MOV R3, UR6 ;  /* 0x0000000600037c02 */ /* 0x000fe20008000f00 */
[----:B------:R-:W-:-:S06]  /*0200*/  UMOV UR6, UR8 ;  /* 0x0000000800067c82 */ /* 0x000fcc0008000000 */
.L_x_36:
[----:B------:R-:W0:Y:S01]  /*0210*/  LDC.64 R14, c[0x0][0x388] ;  /* 0x0000e200ff0e7b82 */ /* 0x000e220000000a00 */
[----:B------:R-:W2:Y:S04]  /*0220*/  LDG.E R20, desc[UR10][R2.64+-0x10] ;  /* 0xfffff00a02147981 */ /* 0x000ea8000c1e1900 */
[----:B------:R-:W3:Y:S03]  /*0230*/  LDG.E R26, desc[UR10][R2.64+-0xc] ;  /* 0xfffff40a021a7981 */ /* 0x000ee6000c1e1900 */
[----:B------:R-:W1:Y:S08]  /*0240*/  LDC.64 R16, c[0x0][0x390] ;  /* 0x0000e400ff107b82 */ /* 0x000e700000000a00 */
[----:B------:R-:W4:Y:S01]  /*0250*/  LDC R21, c[0x0][0x380] ;  /* 0x0000e000ff157b82 */ /* 0x000f220000000800 */
[----:B0-----:R-:W-:-:S05]  /*0260*/  IMAD.WIDE R14, R5, 0x4, R14 ;  /* 0x00000004050e7825 */ /* 0x001fca00078e020e */
[----:B------:R0:W5:Y:S01]  /*0270*/  LDG.E R18, desc[UR10][R14.64] ;  /* 0x0000000a0e127981 */ /* 0x000162000c1e1900 */
[----:B-1----:R-:W-:-:S05]  /*0280*/  IMAD.WIDE R16, R5, 0x4, R16 ;  /* 0x0000000405107825 */ /* 0x002fca00078e0210 */
[----:B------:R1:W5:Y:S01]  /*0290*/  LDG.E R19, desc[UR10][R16.64] ;  /* 0x0000000a10137981 */ /* 0x000362000c1e1900 */
[----:B----4-:R-:W-:-:S04]  /*02a0*/  IMAD.WIDE R8, R21, 0x4, R14 ;  /* 0x0000000415087825 */ /* 0x010fc800078e020e */
[C---:B------:R-:W-:Y:S01]  /*02b0*/  IMAD.WIDE R24, R21.reuse, 0x4, R16 ;  /* 0x0000000415187825 */ /* 0x040fe200078e0210 */
[----:B------:R4:W3:Y:S04]  /*02c0*/  LDG.E R12, desc[UR10][R8.64] ;  /* 0x0000000a080c7981 */ /* 0x0008e8000c1e1900 */
[----:B------:R-:W3:Y:S01]  /*02d0*/  LDG.E R13, desc[UR10][R24.64] ;  /* 0x0000000a180d7981 */ /* 0x000ee2000c1e1900 */
[----:B------:R-:W-:-:S04]  /*02e0*/  IMAD.WIDE R10, R21, 0x4, R8 ;  /* 0x00000004150a7825 */ /* 0x000fc800078e0208 */
[----:B------:R-:W-:-:S04]  /*02f0*/  IMAD.WIDE R6, R21, 0x4, R24 ;  /* 0x0000000415067825 */ /* 0x000fc800078e0218 */
[C---:B------:R-:W-:Y:S01]  /*0300*/  IMAD.WIDE R22, R21.reuse, 0x4, R10 ;  /* 0x0000000415167825 */ /* 0x040fe200078e020a */
[----:B------:R-:W3:Y:S03]  /*0310*/  LDG.E R25, desc[UR10][R2.64+-0x4] ;  /* 0xfffffc0a02197981 */ /* 0x000ee6000c1e1900 */
[----:B0-----:R-:W-:-:S04]  /*0320*/  IMAD.WIDE R14, R21, 0x4, R6 ;  /* 0x00000004150e7825 */ /* 0x001fc800078e0206 */
[C---:B-1----:R-:W-:Y:S02]  /*0330*/  IMAD.WIDE R16, R21.reuse, 0x4, R22 ;  /* 0x0000000415107825 */ /* 0x042fe400078e0216 */
[----:B------:R-:W3:Y:S02]  /*0340*/  LDG.E R22, desc[UR10][R22.64] ;  /* 0x0000000a16167981 */ /* 0x000ee4000c1e1900 */
[----:B----4-:R-:W-:Y:S02]  /*0350*/  IMAD.WIDE R8, R21, 0x4, R14 ;  /* 0x0000000415087825 */ /* 0x010fe400078e020e */
[----:B------:R-:W4:Y:S04]  /*0360*/  LDG.E R24, desc[UR10][R16.64] ;  /* 0x0000000a10187981 */ /* 0x000f28000c1e1900 */
[----:B------:R-:W4:Y:S04]  /*0370*/  LDG.E R27, desc[UR10][R8.64] ;  /* 0x0000000a081b7981 */ /* 0x000f28000c1e1900 */
[----:B------:R-:W4:Y:S01]  /*0380*/  LDG.E R23, desc[UR10][R14.64] ;  /* 0x0000000a0e177981 */ /* 0x000f22000c1e1900 */
[----:B-----5:R-:W-:-:S03]  /*0390*/  FADD R18, R18, -R19 ;  /* 0x8000001312127221 */ /* 0x020fc60000000000 */
[----:B------:R0:W5:Y:S01]  /*03a0*/  LDG.E R19, desc[UR10][R10.64] ;  /* 0x0000000a0a137981 */ /* 0x000162000c1e1900 */
[----:B--2---:R-:W-:-:S03]  /*03b0*/  FFMA R29, R18, R20, R29 ;  /* 0x00000014121d7223 */ /* 0x004fc6000000001d */
[----:B------:R1:W5:Y:S04]  /*03c0*/  LDG.E R20, desc[UR10][R6.64] ;  /* 0x0000000a06147981 */ /* 0x000368000c1e1900 */
[----:B------:R-:W2:Y:S01]  /*03d0*/  LDG.E R18, desc[UR10][R2.64+-0x8] ;  /* 0xfffff80a02127981 */ /* 0x000ea2000c1e1900 */
[----:B0-----:R-:W-:-:S04]  /*03e0*/  IMAD.WIDE R10, R21, 0x4, R8 ;  /* 0x00000004150a7825 */ /* 0x001fc800078e0208 */
[----:B-1----:R-:W-:-:S04]  /*03f0*/  IMAD.WIDE R6, R21, 0x4, R16 ;  /* 0x0000000415067825 */ /* 0x002fc800078e0210 */
[----:B---3--:R-:W-:Y:S01]  /*0400*/  FADD R8, R12, -R13 ;  /* 0x8000000d0c087221 */ /* 0x008fe20000000000 */
[C---:B------:R-:W-:Y:S01]  /*0410*/  IMAD.WIDE R14, R21.reuse, 0x4, R10 ;  /* 0x00000004150e7825 */ /* 0x040fe200078e020a */
[----:B------:R-:W3:Y:S03]  /*0420*/  LDG.E R28, desc[UR10][R6.64] ;  /* 0x0000000a061c7981 */ /* 0x000ee6000c1e1900 */
[----:B------:R-:W-:-:S04]  /*0430*/  IMAD.WIDE R12, R21, 0x4, R6 ;  /* 0x00000004150c7825 */ /* 0x000fc800078e0206 */
[----:B------:R-:W-:Y:S01]  /*0440*/  FFMA R29, R8, R26, R29 ;  /* 0x0000001a081d7223 */ /* 0x000fe2000000001d */
[C---:B------:R-:W-:Y:S01]  /*0450*/  IMAD.WIDE R8, R21.reuse, 0x4, R14 ;  /* 0x0000000415087825 */ /* 0x040fe200078e020e */
[----:B------:R-:W3:Y:S04]  /*0460*/  LDG.E R26, desc[UR10][R12.64] ;  /* 0x0000000a0c1a7981 */ /* 0x000ee8000c1e1900 */
[----:B------:R-:W3:Y:S01]  /*0470*/  LDG.E R6, desc[UR10][R2.64] ;  /* 0x0000000a02067981 */ /* 0x000ee2000c1e1900 */
[----:B------:R-:W-:-:S03]  /*0480*/  IMAD.WIDE R16, R21, 0x4, R12 ;  /* 0x0000000415107825 */ /* 0x000fc600078e020c */
[----:B------:R-:W3:Y:S04]  /*0490*/  LDG.E R7, desc[UR10][R10.64] ;  /* 0x0000000a0a077981 */ /* 0x000ee8000c1e1900 */
[----:B------:R-:W3:Y:S04]  /*04a0*/  LDG.E R16, desc[UR10][R16.64] ;  /* 0x0000000a10107981 */ /* 0x000ee8000c1e1900 */
[----:B------:R-:W3:Y:S04]  /*04b0*/  LDG.E R12, desc[UR10][R2.64+0x8] ;  /* 0x0000080a020c7981 */ /* 0x000ee8000c1e1900 */
[----:B------:R-:W3:Y:S04]  /*04c0*/  LDG.E R10, desc[UR10][R2.64+0x4] ;  /* 0x0000040a020a7981 */ /* 0x000ee8000c1e1900 */
[----:B------:R-:W3:Y:S04]  /*04d0*/  LDG.E R11, desc[UR10][R14.64] ;  /* 0x0000000a0e0b7981 */ /* 0x000ee8000c1e1900 */
[----:B------:R-:W3:Y:S04]  /*04e0*/  LDG.E R9, desc[UR10][R8.64] ;  /* 0x0000000a08097981 */ /* 0x000ee8000c1e1900 */
[----:B------:R0:W3:Y:S01]  /*04f0*/  LDG.E R8, desc[UR10][R2.64+0xc] ;  /* 0x00000c0a02087981 */ /* 0x0000e2000c1e1900 */
[----:B----4-:R-:W-:Y:S01]  /*0500*/  FADD R23, R22, -R23 ;  /* 0x8000001716177221 */ /* 0x010fe20000000000 */
[----:B------:R-:W-:Y:S01]  /*0510*/  FADD R24, R24, -R27 ;  /* 0x8000001b18187221 */ /* 0x000fe20000000000 */
[----:B------:R-:W-:-:S04]  /*0520*/  UIADD3 UR6, UPT, UPT, UR6, 0x8, URZ ;  /* 0x0000000806067890 */ /* 0x000fc8000fffe0ff */
[----:B------:R-:W-:Y:S01]  /*0530*/  UISETP.NE.AND UP0, UPT, UR6, URZ, UPT ;  /* 0x000000ff0600728c */ /* 0x000fe2000bf05270 */
[----:B0-----:R-:W-:Y:S02]  /*0540*/  IADD3 R2, P0, PT, R2, 0x20, RZ ;  /* 0x0000002002027810 */ /* 0x001fe40007f1e0ff */
[----:B------:R-:W-:Y:S02]  /*0550*/  LEA R5, R21, R5, 0x3 ;  /* 0x0000000515057211 */ /* 0x000fe400078e18ff */
[----:B------:R-:W-:Y:S01]  /*0560*/  IADD3.X R3, PT, PT, RZ, R3, RZ, P0, !PT ;  /* 0x00000003ff037210 */ /* 0x000fe200007fe4ff */
[----:B-----5:R-:W-:-:S04]  /*0570*/  FADD R20, R19, -R20 ;  /* 0x8000001413147221 */ /* 0x020fc80000000000 */
[----:B--2---:R-:W-:-:S04]  /*0580*/  FFMA R18, R20, R18, R29 ;  /* 0x0000001214127223 */ /* 0x004fc8000000001d */
[----:B------:R-:W-:-:S04]  /*0590*/  FFMA R23, R23, R25, R18 ;  /* 0x0000001917177223 */ /* 0x000fc80000000012 */
[----:B---3--:R-:W-:Y:S01]  /*05a0*/  FFMA R23, R24, R6, R23 ;  /* 0x0000000618177223 */ /* 0x008fe20000000017 */
[----:B------:R-:W-:-:S04]  /*05b0*/  FADD R28, R28, -R7 ;  /* 0x800000071c1c7221 */ /* 0x000fc80000000000 */
[----:B------:R-:W-:Y:S01]  /*05c0*/  FFMA R23, R28, R10, R23 ;  /* 0x0000000a1c177223 */ /* 0x000fe20000000017 */
[----:B------:R-:W-:-:S04]  /*05d0*/  FADD R26, R26, -R11 ;  /* 0x8000000b1a1a7221 */ /* 0x000fc80000000000 */
[----:B------:R-:W-:Y:S01]  /*05e0*/  FFMA R23, R26, R12, R23 ;  /* 0x0000000c1a177223 */ /* 0x000fe20000000017 */
[----:B------:R-:W-:-:S04]  /*05f0*/  FADD R16, R16, -R9 ;  /* 0x8000000910107221 */ /* 0x000fc80000000000 */
[----:B------:R-:W-:Y:S01]  /*0600*/  FFMA R29, R16, R8, R23 ;  /* 0x00000008101d7223 */ /* 0x000fe20000000017 */
[----:B------:R-:W-:Y:S06]  /*0610*/  BRA.U UP0, `(.L_x_36) ;  /* 0xfffffff900fc7547 */ /* 0x000fec000b83ffff */
[----:B------:R-:W-:-:S07]  /*0620*/  MOV R5, UR9 ;  /* 0x0000000900057c02 */ /* 0x000fce0008000f00 */
.L_x_35:
[----:B------:R-:W-:-:S09]  /*0630*/  UISETP.NE.AND UP0, UPT, UR5, URZ, UPT ;  /* 0x000000ff0500728c */ /* 0x000fd2000bf05270 */
[----:B------:R-:W-:Y:S05]  /*0640*/  BRA.U !UP0, `(.L_x_37) ;  /* 0x00000005086c7547 */ /* 0x000fea000b800000 */
[----:B------:R-:W-:Y:S02]  /*0650*/  UIADD3 UR6, UPT, UPT, UR5, -0x1, URZ ;  /* 0xffffffff05067890 */ /* 0x000fe4000fffe0ff */
[----:B------:R-:W-:Y:S02]  /*0660*/  ULOP3.LUT UP1, UR7, UR14, 0x3, URZ, 0xc0, !UPT ;  /* 0x000000030e077892 */ /* 0x000fe4000f82c0ff */
[----:B------:R-:W-:-:S09]  /*0670*/  UISETP.GE.U32.AND UP0, UPT, UR6, 0x3, UPT ;  /* 0x000000030600788c */ /* 0x000fd2000bf06070 */
[----:B------:R-:W-:Y:S05]  /*0680*/  BRA.U !UP0, `(.L_x_38) ;  /* 0x0000000108a47547 */ /* 0x000fea000b800000 */
[----:B------:R-:W0:Y:S01]  /*0690*/  LDC R15, c[0x0][0x380] ;  /* 0x0000e000ff0f7b82 */ /* 0x000e220000000800 */
[C---:B------:R-:W-:Y:S02]  /*06a0*/  IADD3 R9, PT, PT, R5.reuse, UR13, RZ ;  /* 0x0000000d05097c10 */ /* 0x040fe4000fffe0ff */
[----:B------:R-:W-:-:S05]  /*06b0*/  IADD3 R6, P0, PT, R5, UR13, RZ ;  /* 0x0000000d05067c10 */ /* 0x000fca000ff1e0ff */
[----:B------:R-:W1:Y:S08]  /*06c0*/  LDC.64 R20, c[0x0][0x388] ;  /* 0x0000e200ff147b82 */ /* 0x000e700000000a00 */
[----:B------:R-:W2:Y:S08]  /*06d0*/  LDC.64 R26, c[0x0][0x390] ;  /* 0x0000e400ff1a7b82 */ /* 0x000eb00000000a00 */
[----:B------:R-:W3:Y:S01]  /*06e0*/  LDC.64 R10, c[0x0][0x398] ;  /* 0x0000e600ff0a7b82 */ /* 0x000ee20000000a00 */
[----:B0-----:R-:W-:-:S07]  /*06f0*/  IMAD R7, R5, R15, R4 ;  /* 0x0000000f05077224 */ /* 0x001fce00078e0204 */
[----:B------:R-:W0:Y:S01]  /*0700*/  LDC.64 R2, c[0x0][0x398] ;  /* 0x0000e600ff027b82 */ /* 0x000e220000000a00 */
[----:B-1----:R-:W-:-:S05]  /*0710*/  IMAD.WIDE R20, R7, 0x4, R20 ;  /* 0x0000000407147825 */ /* 0x002fca00078e0214 */
[----:B------:R-:W4:Y:S01]  /*0720*/  LDG.E R18, desc[UR10][R20.64] ;  /* 0x0000000a14127981 */ /* 0x000f22000c1e1900 */
[----:B--2---:R-:W-:Y:S01]  /*0730*/  IMAD.WIDE R26, R7, 0x4, R26 ;  /* 0x00000004071a7825 */ /* 0x004fe200078e021a */
[----:B------:R-:W-:-:S03]  /*0740*/  IADD3.X R7, PT, PT, RZ, RZ, RZ, P0, !PT ;  /* 0x000000ffff077210 */ /* 0x000fc600007fe4ff */
[----:B------:R-:W-:Y:S01]  /*0750*/  IMAD.WIDE R16, R15, 0x4, R20 ;  /* 0x000000040f107825 */ /* 0x000fe200078e0214 */
[----:B------:R-:W4:Y:S03]  /*0760*/  LDG.E R23, desc[UR10][R26.64] ;  /* 0x0000000a1a177981 */ /* 0x000f26000c1e1900 */
[----:B---3--:R-:W-:Y:S01]  /*0770*/  IMAD.WIDE.U32 R10, R9, 0x4, R10 ;  /* 0x00000004090a7825 */ /* 0x008fe200078e000a */
[----:B------:R-:W2:Y:S03]  /*0780*/  LDG.E R19, desc[UR10][R16.64] ;  /* 0x0000000a10137981 */ /* 0x000ea6000c1e1900 */
[----:B------:R-:W-:Y:S01]  /*0790*/  IMAD.WIDE R8, R15, 0x4, R26 ;  /* 0x000000040f087825 */ /* 0x000fe200078e021a */
[----:B------:R1:W3:Y:S01]  /*07a0*/  LDG.E R14, desc[UR10][R10.64] ;  /* 0x0000000a0a0e7981 */ /* 0x0002e2000c1e1900 */
[----:B0-----:R-:W-:-:S03]  /*07b0*/  LEA R2, P0, R6, R2, 0x2 ;  /* 0x0000000206027211 */ /* 0x001fc600078010ff */
[----:B------:R-:W2:Y:S01]  /*07c0*/  LDG.E R24, desc[UR10][R8.64] ;  /* 0x0000000a08187981 */ /* 0x000ea2000c1e1900 */
[----:B------:R-:W-:Y:S01]  /*07d0*/  LEA.HI.X R3, R6, R3, R7, 0x2, P0 ;  /* 0x0000000306037211 */ /* 0x000fe200000f1407 */
[----:B------:R-:W-:-:S04]  /*07e0*/  IMAD.WIDE R6, R15, 0x4, R16 ;  /* 0x000000040f067825 */ /* 0x000fc800078e0210 */
[C---:B-1----:R-:W-:Y:S01]  /*07f0*/  IMAD.WIDE R10, R15.reuse, 0x4, R8 ;  /* 0x000000040f0a7825 */ /* 0x042fe200078e0208 */
[----:B------:R-:W5:Y:S03]  /*0800*/  LDG.E R25, desc[UR10][R2.64+0x4] ;  /* 0x0000040a02197981 */ /* 0x000f66000c1e1900 */
[C---:B------:R-:W-:Y:S01]  /*0810*/  IMAD.WIDE R12, R15.reuse, 0x4, R6 ;  /* 0x000000040f0c7825 */ /* 0x040fe200078e0206 */
[----:B------:R-:W5:Y:S03]  /*0820*/  LDG.E R22, desc[UR10][R6.64] ;  /* 0x0000000a06167981 */ /* 0x000f66000c1e1900 */
[----:B------:R-:W-:Y:S01]  /*0830*/  IMAD.WIDE R20, R15, 0x4, R10 ;  /* 0x000000040f147825 */ /* 0x000fe200078e020a */
[----:B------:R-:W5:Y:S04]  /*0840*/  LDG.E R28, desc[UR10][R10.64] ;  /* 0x0000000a0a1c7981 */ /* 0x000f68000c1e1900 */
[----:B------:R-:W5:Y:S04]  /*0850*/  LDG.E R12, desc[UR10][R12.64] ;  /* 0x0000000a0c0c7981 */ /* 0x000f68000c1e1900 */
[----:B------:R-:W5:Y:S04]  /*0860*/  LDG.E R15, desc[UR10][R2.64+0x8] ;  /* 0x0000080a020f7981 */ /* 0x000f68000c1e1900 */
[----:B------:R-:W5:Y:S04]  /*0870*/  LDG.E R21, desc[UR10][R20.64] ;  /* 0x0000000a14157981 */ /* 0x000f68000c1e1900 */
[----:B------:R-:W5:Y:S01]  /*0880*/  LDG.E R16, desc[UR10][R2.64+0xc] ;  /* 0x00000c0a02107981 */ /* 0x000f62000c1e1900 */
[----:B------:R-:W-:Y:S01]  /*0890*/  IADD3 R5, PT, PT, R5, 0x4, RZ ;  /* 0x0000000405057810 */ /* 0x000fe20007ffe0ff */
[----:B----4-:R-:W-:-:S04]  /*08a0*/  FADD R18, R18, -R23 ;  /* 0x8000001712127221 */ /* 0x010fc80000000000 */
[----:B---3--:R-:W-:Y:S01]  /*08b0*/  FFMA R14, R18, R14, R29 ;  /* 0x0000000e120e7223 */ /* 0x008fe2000000001d */
[----:B--2---:R-:W-:-:S04]  /*08c0*/  FADD R19, R19, -R24 ;  /* 0x8000001813137221 */ /* 0x004fc80000000000 */
[----:B-----5:R-:W-:Y:S01]  /*08d0*/  FFMA R14, R19, R25, R14 ;  /* 0x00000019130e7223 */ /* 0x020fe2000000000e */
[----:B------:R-:W-:-:S04]  /*08e0*/  FADD R7, R22, -R28 ;  /* 0x8000001c16077221 */ /* 0x000fc80000000000 */
[----:B------:R-:W-:Y:S01]  /*08f0*/  FFMA R7, R7, R15, R14 ;  /* 0x0000000f07077223 */ /* 0x000fe2000000000e */
[----:B------:R-:W-:-:S04]  /*0900*/  FADD R6, R12, -R21 ;  /* 0x800000150c067221 */ /* 0x000fc80000000000 */
[----:B------:R-:W-:-:S07]  /*0910*/  FFMA R29, R6, R16, R7 ;  /* 0x00000010061d7223 */ /* 0x000fce0000000007 */
.L_x_38:
[----:B------:R-:W-:Y:S05]  /*0920*/  BRA.U !UP1, `(.L_x_37) ;  /* 0x0000000109b47547 */ /* 0x000fea000b800000 */
[----:B------:R-:W-:Y:S02]  /*0930*/  UISETP.NE.AND UP0, UPT, UR7, 0x1, UPT ;  /* 0x000000010700788c */ /* 0x000fe4000bf05270 */
[----:B------:R-:W-:-:S07]  /*0940*/  ULOP3.LUT UP1, URZ, UR14, 0x1, URZ, 0xc0, !UPT ;  /* 0x000000010eff7892 */ /* 0x000fce000f82c0ff */
[----:B------:R-:W-:Y:S05]  /*0950*/  BRA.U !UP0, `(.L_x_39) ;  /* 0x00000001086c7547 */ /* 0x000fea000b800000 */
[----:B------:R-:W0:Y:S01]  /*0960*/  LDC R17, c[0x0][0x380] ;  /* 0x0000e000ff117b82 */ /* 0x000e220000000800 */
[C---:B------:R-:W-:Y:S02]  /*0970*/  IADD3 R13, PT, PT, R5.reuse, UR13, RZ ;  /* 0x0000000d050d7c10 */ /* 0x040fe4000fffe0ff */
[----:B------:R-:W-:-:S04]  /*0980*/  IADD3 R10, P0, PT, R5, UR13, RZ ;  /* 0x0000000d050a7c10 */ /* 0x000fc8000ff1e0ff */
[----:B------:R-:W-:Y:S01]  /*0990*/  IADD3.X R19, PT, PT, RZ, RZ, RZ, P0, !PT ;  /* 0x000000ffff137210 */ /* 0x000fe200007fe4ff */
[----:B------:R-:W1:Y:S08]  /*09a0*/  LDC.64 R8, c[0x0][0x388] ;  /* 0x0000e200ff087b82 */ /* 0x000e700000000a00 */
[----:B------:R-:W2:Y:S08]  /*09b0*/  LDC.64 R14, c[0x0][0x390] ;  /* 0x0000e400ff0e7b82 */ /* 0x000eb00000000a00 */
[----:B------:R-:W3:Y:S01]  /*09c0*/  LDC.64 R6, c[0x0][0x398] ;  /* 0x0000e600ff067b82 */ /* 0x000ee20000000a00 */
[----:B0-----:R-:W-:-:S07]  /*09d0*/  IMAD R11, R5, R17, R4 ;  /* 0x00000011050b7224 */ /* 0x001fce00078e0204 */
[----:B------:R-:W0:Y:S01]  /*09e0*/  LDC.64 R2, c[0x0][0x398] ;  /* 0x0000e600ff027b82 */ /* 0x000e220000000a00 */
[----:B-1----:R-:W-:-:S04]  /*09f0*/  IMAD.WIDE R8, R11, 0x4, R8 ;  /* 0x000000040b087825 */ /* 0x002fc800078e0208 */
[----:B--2---:R-:W-:Y:S02]  /*0a00*/  IMAD.WIDE R14, R11, 0x4, R14 ;  /* 0x000000040b0e7825 */ /* 0x004fe400078e020e */
[----:B------:R-:W2:Y:S04]  /*0a10*/  LDG.E R11, desc[UR10][R8.64] ;  /* 0x0000000a080b7981 */ /* 0x000ea8000c1e1900 */
[----:B------:R-:W2:Y:S01]  /*0a20*/  LDG.E R18, desc[UR10][R14.64] ;  /* 0x0000000a0e127981 */ /* 0x000ea2000c1e1900 */
[----:B---3--:R-:W-:-:S04]  /*0a30*/  IMAD.WIDE.U32 R6, R13, 0x4, R6 ;  /* 0x000000040d067825 */ /* 0x008fc800078e0006 */
[C---:B------:R-:W-:Y:S02]  /*0a40*/  IMAD.WIDE R12, R17.reuse, 0x4, R8 ;  /* 0x00000004110c7825 */ /* 0x040fe400078e0208 */
[----:B------:R-:W3:Y:S02]  /*0a50*/  LDG.E R6, desc[UR10][R6.64] ;  /* 0x0000000a06067981 */ /* 0x000ee4000c1e1900 */
[----:B------:R-:W-:Y:S01]  /*0a60*/  IMAD.WIDE R16, R17, 0x4, R14 ;  /* 0x0000000411107825 */ /* 0x000fe200078e020e */
[C---:B0-----:R-:W-:Y:S01]  /*0a70*/  LEA R2, P0, R10.reuse, R2, 0x2 ;  /* 0x000000020a027211 */ /* 0x041fe200078010ff */
[----:B------:R-:W4:Y:S03]  /*0a80*/  LDG.E R12, desc[UR10][R12.64] ;  /* 0x0000000a0c0c7981 */ /* 0x000f26000c1e1900 */
[----:B------:R-:W-:Y:S01]  /*0a90*/  LEA.HI.X R3, R10, R3, R19, 0x2, P0 ;  /* 0x000000030a037211 */ /* 0x000fe200000f1413 */
[----:B------:R-:W4:Y:S04]  /*0aa0*/  LDG.E R17, desc[UR10][R16.64] ;  /* 0x0000000a10117981 */ /* 0x000f28000c1e1900 */
[----:B------:R-:W5:Y:S01]  /*0ab0*/  LDG.E R2, desc[UR10][R2.64+0x4] ;  /* 0x0000040a02027981 */ /* 0x000f62000c1e1900 */
[----:B------:R-:W-:Y:S01]  /*0ac0*/  IADD3 R5, PT, PT, R5, 0x2, RZ ;  /* 0x0000000205057810 */ /* 0x000fe20007ffe0ff */
[----:B--2---:R-:W-:-:S04]  /*0ad0*/  FADD R18, R11, -R18 ;  /* 0x800000120b127221 */ /* 0x004fc80000000000 */
[----:B---3--:R-:W-:Y:S01]  /*0ae0*/  FFMA R18, R18, R6, R29 ;  /* 0x0000000612127223 */ /* 0x008fe2000000001d */
[----:B----4-:R-:W-:-:S04]  /*0af0*/  FADD R29, R12, -R17 ;  /* 0x800000110c1d7221 */ /* 0x010fc80000000000 */
[----:B-----5:R-:W-:-:S07]  /*0b00*/  FFMA R29, R29, R2, R18 ;  /* 0x000000021d1d7223 */ /* 0x020fce0000000012 */
.L_x_39:
        /* <DEDUP_REMOVED lines=8> */
[----:B------:R-:W4:Y:S01]  /*0b90*/  LDG.E R2, desc[UR10][R2.64] ;  /* 0x0000000a02027981 */ /* 0x000f22000c1e1900 */
[----:B--2---:R-:W-:-:S06]  /*0ba0*/  IMAD.WIDE R6, R11, 0x4, R6 ;  /* 0x000000040b067825 */ /* 0x004fcc00078e0206 */
[----:B------:R-:W4:Y:S01]  /*0bb0*/  LDG.E R7, desc[UR10][R6.64] ;  /* 0x0000000a06077981 */ /* 0x000f22000c1e1900 */
[----:B---3--:R-:W-:-:S06]  /*0bc0*/  IMAD.WIDE.U32 R8, R5, 0x4, R8 ;  /* 0x0000000405087825 */ /* 0x008fcc00078e0008 */
[----:B------:R-:W2:Y:S01]  /*0bd0*/  LDG.E R8, desc[UR10][R8.64] ;  /* 0x0000000a08087981 */ /* 0x000ea2000c1e1900 */
[----:B----4-:R-:W-:-:S04]  /*0be0*/  FADD R10, R2, -R7 ;  /* 0x80000007020a7221 */ /* 0x010fc80000000000 */
[----:B--2---:R-:W-:-:S07]  /*0bf0*/  FFMA R29, R10, R8, R29 ;  /* 0x000000080a1d7223 */ /* 0x004fce000000001d */
.L_x_37:
[----:B------:R-:W0:Y:S08]  /*0c00*/  LDC R5, c[0x0][0x380] ;  /* 0x0000e000ff057b82 */ /* 0x000e300000000800 */
[----:B------:R-:W1:Y:S08]  /*0c10*/  LDC.64 R2, c[0x0][0x388] ;  /* 0x0000e200ff027b82 */ /* 0x000e700000000a00 */
[----:B------:R-:W2:Y:S01]  /*0c20*/  LDC.64 R6, c[0x0][0x390] ;  /* 0x0000e400ff067b82 */ /* 0x000ea20000000a00 */
[----:B0-----:R-:W-:-:S04]  /*0c30*/  IMAD R5, R5, UR4, R4 ;  /* 0x0000000405057c24 */ /* 0x001fc8000f8e0204 */
[----:B-1----:R-:W-:-:S06]  /*0c40*/  IMAD.WIDE R2, R5, 0x4, R2 ;  /* 0x0000000405027825 */ /* 0x002fcc00078e0202 */
[----:B------:R-:W3:Y:S01]  /*0c50*/  LDG.E R2, desc[UR10][R2.64] ;  /* 0x0000000a02027981 */ /* 0x000ee2000c1e1900 */
[----:B--2---:R-:W-:-:S06]  /*0c60*/  IMAD.WIDE R6, R5, 0x4, R6 ;  /* 0x0000000405067825 */ /* 0x004fcc00078e0206 */
[----:B------:R-:W3:Y:S01]  /*0c70*/  LDG.E R7, desc[UR10][R6.64] ;  /* 0x0000000a06077981 */ /* 0x000ee2000c1e1900 */
[----:B------:R-:W-:-:S04]  /*0c80*/  UIADD3 UR4, UPT, UPT, UR4, 0x1, URZ ;  /* 0x0000000104047890 */ /* 0x000fc8000fffe0ff */
[----:B------:R-:W-:Y:S01]  /*0c90*/  UISETP.NE.AND UP0, UPT, UR4, UR14, UPT ;  /* 0x0000000e0400728c */ /* 0x000fe2000bf05270 */
[----:B---3--:R-:W-:-:S04]  /*0ca0*/  FADD R5, R2, -R7 ;  /* 0x8000000702057221 */ /* 0x008fc80000000000 */
[----:B------:R-:W-:-:S04]  /*0cb0*/  FFMA R0, R5, R29, R0 ;  /* 0x0000001d05007223 */ /* 0x000fc80000000000 */
[----:B------:R-:W-:Y:S05]  /*0cc0*/  BRA.U UP0, `(.L_x_40) ;  /* 0xfffffff500147547 */ /* 0x000fea000b83ffff */
.L_x_34:
[----:B------:R-:W-:Y:S01]  /*0cd0*/  IADD3 R2, PT, PT, R0, -0xd000000, RZ ;  /* 0xf300000000027810 */ /* 0x000fe20007ffe0ff */
[----:B------:R0:W1:Y:S01]  /*0ce0*/  MUFU.RSQ R3, R0 ;  /* 0x0000000000037308 */ /* 0x0000620000001400 */
[----:B------:R-:W-:Y:S02]  /*0cf0*/  BSSY.RECONVERGENT B0, `(.L_x_41) ;  /* 0x000000a000007945 */ /* 0x000fe40003800200 */
[----:B------:R-:W-:-:S13]  /*0d00*/  ISETP.GT.U32.AND P0, PT, R2, 0x727fffff, PT ;  /* 0x727fffff0200780c */ /* 0x000fda0003f04070 */
[----:B0-----:R-:W-:Y:S05]  /*0d10*/  @!P0 BRA `(.L_x_42) ;  /* 0x00000000000c8947 */ /* 0x001fea0003800000 */
[----:B------:R-:W-:-:S07]  /*0d20*/  MOV R8, 0xd40 ;  /* 0x00000d4000087802 */ /* 0x000fce0000000f00 */
[----:B-1----:R-:W-:Y:S05]  /*0d30*/  CALL.REL.NOINC `($__internal_2_$__cuda_sm20_sqrt_rn_f32_slowpath) ;  /* 0x0000000000287944 */ /* 0x002fea0003c00000 */
[----:B------:R-:W-:Y:S05]  /*0d40*/  BRA `(.L_x_43) ;  /* 0x0000000000107947 */ /* 0x000fea0003800000 */
.L_x_42:
[C---:B-1----:R-:W-:Y:S01]  /*0d50*/  FMUL.FTZ R7, R3.reuse, R0 ;  /* 0x0000000003077220 */ /* 0x042fe20000410000 */
[----:B------:R-:W-:-:S03]  /*0d60*/  FMUL.FTZ R2, R3, 0.5 ;  /* 0x3f00000003027820 */ /* 0x000fc60000410000 */
[----:B------:R-:W-:-:S04]  /*0d70*/  FFMA R0, -R7, R7, R0 ;  /* 0x0000000707007223 */ /* 0x000fc80000000100 */
[----:B------:R-:W-:-:S07]  /*0d80*/  FFMA R7, R0, R2, R7 ;  /* 0x0000000200077223 */ /* 0x000fce0000000007 */
.L_x_43:
[----:B------:R-:W-:Y:S05]  /*0d90*/  BSYNC.RECONVERGENT B0 ;  /* 0x0000000000007941 */ /* 0x000fea0003800200 */
.L_x_41:
[----:B------:R-:W0:Y:S02]  /*0da0*/  LDC.64 R2, c[0x0][0x3a0] ;  /* 0x0000e800ff027b82 */ /* 0x000e240000000a00 */
[----:B0-----:R-:W-:-:S05]  /*0db0*/  IMAD.WIDE R4, R4, 0x4, R2 ;  /* 0x0000000404047825 */ /* 0x001fca00078e0202 */
[----:B------:R-:W-:Y:S01]  /*0dc0*/  STG.E desc[UR10][R4.64], R7 ;  /* 0x0000000704007986 */ /* 0x000fe2000c10190a */
[----:B------:R-:W-:Y:S05]  /*0dd0*/  EXIT ;  /* 0x000000000000794d */ /* 0x000fea0003800000 */
        .weak           $__internal_2_$__cuda_sm20_sqrt_rn_f32_slowpath
        .type           $__internal_2_$__cuda_sm20_sqrt_rn_f32_slowpath,@function
        .size           $__internal_2_$__cuda_sm20_sqrt_rn_f32_slowpath,(.L_x_48 - $__internal_2_$__cuda_sm20_sqrt_rn_f32_slowpath)
$__internal_2_$__cuda_sm20_sqrt_rn_f32_slowpath:
        /* <DEDUP_REMOVED lines=19> */
.L_x_44:
[----:B------:R-:W-:Y:S01]  /*0f10*/  HFMA2 R3, -RZ, RZ, 0, 0 ;  /* 0x00000000ff037431 */ /* 0x000fe200000001ff */
[----:B------:R-:W-:Y:S02]  /*0f20*/  MOV R7, R2 ;  /* 0x0000000200077202 */ /* 0x000fe40000000f00 */
[----:B------:R-:W-:-:S04]  /*0f30*/  MOV R2, R8 ;  /* 0x0000000800027202 */ /* 0x000fc80000000f00 */
[----:B------:R-:W-:Y:S05]  /*0f40*/  RET.REL.NODEC R2 `(_Z18dMahalanobisHelperiiPKfS0_S0_Pf) ;  /* 0xfffffff0022c7950 */ /* 0x000fea0003c3ffff */
.L_x_45:
        /* <DEDUP_REMOVED lines=11> */
.L_x_48:


//--------------------- .nv.shared.reserved.0     --------------------------
	.section	.nv.shared.reserved.0,"aw",@nobits
	.weak		__nv_reservedSMEM_offset_0_alias
	.size		__nv_reservedSMEM_offset_0_alias, 0, 64
	.other		__nv_reservedSMEM_offset_0_alias,@"STO_CUDA_RESERVED_SHARED STV_DEFAULT"
__nv_reservedSMEM_offset_0_alias:
	.zero		0
	.zero		64


//--------------------- .nv.constant0._Z11dMahaDoubleiiPKdS0_S0_Pd --------------------------
	.section	.nv.constant0._Z11dMahaDoubleiiPKdS0_S0_Pd,"a",@progbits
	.sectionflags	@""
	.align	4
.nv.constant0._Z11dMahaDoubleiiPKdS0_S0_Pd:
	.zero		936


//--------------------- .nv.constant0._Z19ddMahalanobisHelperiiPKdS0_S0_PdS1_S1_ --------------------------
	.section	.nv.constant0._Z19ddMahalanobisHelperiiPKdS0_S0_PdS1_S1_,"a",@progbits
	.sectionflags	@""
	.align	4
.nv.constant0._Z19ddMahalanobisHelperiiPKdS0_S0_PdS1_S1_:
	.zero		952


//--------------------- .nv.constant0._Z18dMahalanobisHelperiiPKfS0_S0_Pf --------------------------
	.section	.nv.constant0._Z18dMahalanobisHelperiiPKfS0_S0_Pf,"a",@progbits
	.sectionflags	@""
	.align	4
.nv.constant0._Z18dMahalanobisHelperiiPKfS0_S0_Pf:
	.zero		936


//--------------------- SYMBOLS --------------------------

	.type		.nv.reservedSmem.offset0,@object
	.size		.nv.reservedSmem.offset0,0x4
